//
// Generated by NVIDIA NVVM Compiler
//
// Compiler Build ID: CL-36424714
// Cuda compilation tools, release 13.0, V13.0.88
// Based on NVVM 20.0.0
//

.version 9.0
.target sm_100
.address_size 64

	// .globl	_Z17get_elems_per_rowPKiPii
.extern .shared .align 16 .b8 vals[];

.visible .entry _Z17get_elems_per_rowPKiPii(
	.param .u64 .ptr .align 1 _Z17get_elems_per_rowPKiPii_param_0,
	.param .u64 .ptr .align 1 _Z17get_elems_per_rowPKiPii_param_1,
	.param .u32 _Z17get_elems_per_rowPKiPii_param_2
)
{
	.reg .pred 	%p<39>;
	.reg .b32 	%r<143>;
	.reg .b64 	%rd<16>;

	ld.param.u64 	%rd4, [_Z17get_elems_per_rowPKiPii_param_0];
	ld.param.u64 	%rd3, [_Z17get_elems_per_rowPKiPii_param_1];
	ld.param.u32 	%r34, [_Z17get_elems_per_rowPKiPii_param_2];
	cvta.to.global.u64 	%rd1, %rd4;
	mov.u32 	%r1, %tid.x;
	mul.lo.s32 	%r131, %r34, %r1;
	add.s32 	%r36, %r131, %r34;
	setp.ge.s32 	%p1, %r131, %r36;
	mov.b32 	%r142, 0;
	@%p1 bra 	$L__BB0_13;
	add.s32 	%r39, %r34, -1;
	and.b32  	%r3, %r34, 15;
	setp.lt.u32 	%p2, %r39, 15;
	mov.b32 	%r142, 0;
	@%p2 bra 	$L__BB0_4;
	and.b32  	%r41, %r34, -16;
	neg.s32 	%r127, %r41;
	add.s64 	%rd2, %rd1, 32;
	mov.b32 	%r142, 0;
$L__BB0_3:
	.pragma "nounroll";
	mul.wide.s32 	%rd5, %r131, 4;
	add.s64 	%rd6, %rd2, %rd5;
	ld.global.nc.u32 	%r42, [%rd6+-32];
	setp.ne.s32 	%p3, %r42, 0;
	selp.u32 	%r43, 1, 0, %p3;
	add.s32 	%r44, %r142, %r43;
	ld.global.nc.u32 	%r45, [%rd6+-28];
	setp.ne.s32 	%p4, %r45, 0;
	selp.u32 	%r46, 1, 0, %p4;
	add.s32 	%r47, %r44, %r46;
	ld.global.nc.u32 	%r48, [%rd6+-24];
	setp.ne.s32 	%p5, %r48, 0;
	selp.u32 	%r49, 1, 0, %p5;
	add.s32 	%r50, %r47, %r49;
	ld.global.nc.u32 	%r51, [%rd6+-20];
	setp.ne.s32 	%p6, %r51, 0;
	selp.u32 	%r52, 1, 0, %p6;
	add.s32 	%r53, %r50, %r52;
	ld.global.nc.u32 	%r54, [%rd6+-16];
	setp.ne.s32 	%p7, %r54, 0;
	selp.u32 	%r55, 1, 0, %p7;
	add.s32 	%r56, %r53, %r55;
	ld.global.nc.u32 	%r57, [%rd6+-12];
	setp.ne.s32 	%p8, %r57, 0;
	selp.u32 	%r58, 1, 0, %p8;
	add.s32 	%r59, %r56, %r58;
	ld.global.nc.u32 	%r60, [%rd6+-8];
	setp.ne.s32 	%p9, %r60, 0;
	selp.u32 	%r61, 1, 0, %p9;
	add.s32 	%r62, %r59, %r61;
	ld.global.nc.u32 	%r63, [%rd6+-4];
	setp.ne.s32 	%p10, %r63, 0;
	selp.u32 	%r64, 1, 0, %p10;
	add.s32 	%r65, %r62, %r64;
	ld.global.nc.u32 	%r66, [%rd6];
	setp.ne.s32 	%p11, %r66, 0;
	selp.u32 	%r67, 1, 0, %p11;
	add.s32 	%r68, %r65, %r67;
	ld.global.nc.u32 	%r69, [%rd6+4];
	setp.ne.s32 	%p12, %r69, 0;
	selp.u32 	%r70, 1, 0, %p12;
	add.s32 	%r71, %r68, %r70;
	ld.global.nc.u32 	%r72, [%rd6+8];
	setp.ne.s32 	%p13, %r72, 0;
	selp.u32 	%r73, 1, 0, %p13;
	add.s32 	%r74, %r71, %r73;
	ld.global.nc.u32 	%r75, [%rd6+12];
	setp.ne.s32 	%p14, %r75, 0;
	selp.u32 	%r76, 1, 0, %p14;
	add.s32 	%r77, %r74, %r76;
	ld.global.nc.u32 	%r78, [%rd6+16];
	setp.ne.s32 	%p15, %r78, 0;
	selp.u32 	%r79, 1, 0, %p15;
	add.s32 	%r80, %r77, %r79;
	ld.global.nc.u32 	%r81, [%rd6+20];
	setp.ne.s32 	%p16, %r81, 0;
	selp.u32 	%r82, 1, 0, %p16;
	add.s32 	%r83, %r80, %r82;
	ld.global.nc.u32 	%r84, [%rd6+24];
	setp.ne.s32 	%p17, %r84, 0;
	selp.u32 	%r85, 1, 0, %p17;
	add.s32 	%r86, %r83, %r85;
	ld.global.nc.u32 	%r87, [%rd6+28];
	setp.ne.s32 	%p18, %r87, 0;
	selp.u32 	%r88, 1, 0, %p18;
	add.s32 	%r142, %r86, %r88;
	add.s32 	%r131, %r131, 16;
	add.s32 	%r127, %r127, 16;
	setp.ne.s32 	%p19, %r127, 0;
	@%p19 bra 	$L__BB0_3;
$L__BB0_4:
	setp.eq.s32 	%p20, %r3, 0;
	@%p20 bra 	$L__BB0_13;
	and.b32  	%r14, %r34, 7;
	setp.lt.u32 	%p21, %r3, 8;
	@%p21 bra 	$L__BB0_7;
	mul.wide.s32 	%rd7, %r131, 4;
	add.s64 	%rd8, %rd1, %rd7;
	ld.global.nc.u32 	%r90, [%rd8];
	setp.ne.s32 	%p22, %r90, 0;
	selp.u32 	%r91, 1, 0, %p22;
	add.s32 	%r92, %r142, %r91;
	ld.global.nc.u32 	%r93, [%rd8+4];
	setp.ne.s32 	%p23, %r93, 0;
	selp.u32 	%r94, 1, 0, %p23;
	add.s32 	%r95, %r92, %r94;
	ld.global.nc.u32 	%r96, [%rd8+8];
	setp.ne.s32 	%p24, %r96, 0;
	selp.u32 	%r97, 1, 0, %p24;
	add.s32 	%r98, %r95, %r97;
	ld.global.nc.u32 	%r99, [%rd8+12];
	setp.ne.s32 	%p25, %r99, 0;
	selp.u32 	%r100, 1, 0, %p25;
	add.s32 	%r101, %r98, %r100;
	ld.global.nc.u32 	%r102, [%rd8+16];
	setp.ne.s32 	%p26, %r102, 0;
	selp.u32 	%r103, 1, 0, %p26;
	add.s32 	%r104, %r101, %r103;
	ld.global.nc.u32 	%r105, [%rd8+20];
	setp.ne.s32 	%p27, %r105, 0;
	selp.u32 	%r106, 1, 0, %p27;
	add.s32 	%r107, %r104, %r106;
	ld.global.nc.u32 	%r108, [%rd8+24];
	setp.ne.s32 	%p28, %r108, 0;
	selp.u32 	%r109, 1, 0, %p28;
	add.s32 	%r110, %r107, %r109;
	ld.global.nc.u32 	%r111, [%rd8+28];
	setp.ne.s32 	%p29, %r111, 0;
	selp.u32 	%r112, 1, 0, %p29;
	add.s32 	%r142, %r110, %r112;
	add.s32 	%r131, %r131, 8;
$L__BB0_7:
	setp.eq.s32 	%p30, %r14, 0;
	@%p30 bra 	$L__BB0_13;
	and.b32  	%r20, %r34, 3;
	setp.lt.u32 	%p31, %r14, 4;
	@%p31 bra 	$L__BB0_10;
	mul.wide.s32 	%rd9, %r131, 4;
	add.s64 	%rd10, %rd1, %rd9;
	ld.global.nc.u32 	%r114, [%rd10];
	setp.ne.s32 	%p32, %r114, 0;
	selp.u32 	%r115, 1, 0, %p32;
	add.s32 	%r116, %r142, %r115;
	ld.global.nc.u32 	%r117, [%rd10+4];
	setp.ne.s32 	%p33, %r117, 0;
	selp.u32 	%r118, 1, 0, %p33;
	add.s32 	%r119, %r116, %r118;
	ld.global.nc.u32 	%r120, [%rd10+8];
	setp.ne.s32 	%p34, %r120, 0;
	selp.u32 	%r121, 1, 0, %p34;
	add.s32 	%r122, %r119, %r121;
	ld.global.nc.u32 	%r123, [%rd10+12];
	setp.ne.s32 	%p35, %r123, 0;
	selp.u32 	%r124, 1, 0, %p35;
	add.s32 	%r142, %r122, %r124;
	add.s32 	%r131, %r131, 4;
$L__BB0_10:
	setp.eq.s32 	%p36, %r20, 0;
	@%p36 bra 	$L__BB0_13;
	neg.s32 	%r139, %r20;
$L__BB0_12:
	.pragma "nounroll";
	mul.wide.s32 	%rd11, %r131, 4;
	add.s64 	%rd12, %rd1, %rd11;
	ld.global.nc.u32 	%r125, [%rd12];
	setp.ne.s32 	%p37, %r125, 0;
	selp.u32 	%r126, 1, 0, %p37;
	add.s32 	%r142, %r142, %r126;
	add.s32 	%r131, %r131, 1;
	add.s32 	%r139, %r139, 1;
	setp.ne.s32 	%p38, %r139, 0;
	@%p38 bra 	$L__BB0_12;
$L__BB0_13:
	cvta.to.global.u64 	%rd13, %rd3;
	mul.wide.u32 	%rd14, %r1, 4;
	add.s64 	%rd15, %rd13, %rd14;
	st.global.u32 	[%rd15], %r142;
	ret;

}
	// .globl	_Z10prefix_sumPKiPii
.visible .entry _Z10prefix_sumPKiPii(
	.param .u64 .ptr .align 1 _Z10prefix_sumPKiPii_param_0,
	.param .u64 .ptr .align 1 _Z10prefix_sumPKiPii_param_1,
	.param .u32 _Z10prefix_sumPKiPii_param_2
)
{
	.reg .pred 	%p<7>;
	.reg .b32 	%r<47>;
	.reg .b64 	%rd<9>;

	ld.param.u64 	%rd2, [_Z10prefix_sumPKiPii_param_0];
	ld.param.u64 	%rd3, [_Z10prefix_sumPKiPii_param_1];
	ld.param.u32 	%r11, [_Z10prefix_sumPKiPii_param_2];
	cvta.to.global.u64 	%rd1, %rd3;
	mov.u32 	%r1, %tid.x;
	setp.ge.s32 	%p1, %r1, %r11;
	@%p1 bra 	$L__BB1_2;
	cvta.to.global.u64 	%rd4, %rd2;
	mul.wide.u32 	%rd5, %r1, 4;
	add.s64 	%rd6, %rd4, %rd5;
	ld.global.nc.u32 	%r12, [%rd6];
	shl.b32 	%r13, %r1, 2;
	mov.u32 	%r14, vals;
	add.s32 	%r15, %r14, %r13;
	st.shared.u32 	[%r15], %r12;
$L__BB1_2:
	mov.u32 	%r2, %ntid.x;
	setp.lt.u32 	%p2, %r2, 2;
	mov.b32 	%r46, 0;
	@%p2 bra 	$L__BB1_8;
	mov.b32 	%r44, 0;
	mov.b32 	%r42, 1;
	mov.u32 	%r43, %r11;
$L__BB1_4:
	mov.u32 	%r46, %r43;
	bar.sync 	0;
	setp.lt.u32 	%p3, %r1, %r42;
	@%p3 bra 	$L__BB1_6;
	add.s32 	%r19, %r44, %r1;
	shl.b32 	%r20, %r19, 2;
	mov.u32 	%r21, vals;
	add.s32 	%r22, %r21, %r20;
	ld.shared.u32 	%r23, [%r22];
	sub.s32 	%r24, %r19, %r42;
	shl.b32 	%r25, %r24, 2;
	add.s32 	%r26, %r21, %r25;
	ld.shared.u32 	%r27, [%r26];
	add.s32 	%r45, %r27, %r23;
	bra.uni 	$L__BB1_7;
$L__BB1_6:
	add.s32 	%r28, %r44, %r1;
	shl.b32 	%r29, %r28, 2;
	mov.u32 	%r30, vals;
	add.s32 	%r31, %r30, %r29;
	ld.shared.u32 	%r45, [%r31];
$L__BB1_7:
	add.s32 	%r32, %r46, %r1;
	shl.b32 	%r33, %r32, 2;
	mov.u32 	%r34, vals;
	add.s32 	%r35, %r34, %r33;
	st.shared.u32 	[%r35], %r45;
	shl.b32 	%r42, %r42, 1;
	setp.lt.u32 	%p4, %r42, %r2;
	mov.u32 	%r43, %r44;
	mov.u32 	%r44, %r46;
	@%p4 bra 	$L__BB1_4;
$L__BB1_8:
	setp.ge.s32 	%p5, %r1, %r11;
	bar.sync 	0;
	@%p5 bra 	$L__BB1_12;
	setp.ne.s32 	%p6, %r1, 0;
	@%p6 bra 	$L__BB1_11;
	mov.b32 	%r36, 0;
	st.global.u32 	[%rd1], %r36;
$L__BB1_11:
	add.s32 	%r37, %r46, %r1;
	shl.b32 	%r38, %r37, 2;
	mov.u32 	%r39, vals;
	add.s32 	%r40, %r39, %r38;
	ld.shared.u32 	%r41, [%r40];
	mul.wide.u32 	%rd7, %r1, 4;
	add.s64 	%rd8, %rd1, %rd7;
	st.global.u32 	[%rd8+4], %r41;
$L__BB1_12:
	ret;

}
	// .globl	_Z7get_csrPKiPiS1_S0_ii
.visible .entry _Z7get_csrPKiPiS1_S0_ii(
	.param .u64 .ptr .align 1 _Z7get_csrPKiPiS1_S0_ii_param_0,
	.param .u64 .ptr .align 1 _Z7get_csrPKiPiS1_S0_ii_param_1,
	.param .u64 .ptr .align 1 _Z7get_csrPKiPiS1_S0_ii_param_2,
	.param .u64 .ptr .align 1 _Z7get_csrPKiPiS1_S0_ii_param_3,
	.param .u32 _Z7get_csrPKiPiS1_S0_ii_param_4,
	.param .u32 _Z7get_csrPKiPiS1_S0_ii_param_5
)
{
	.reg .pred 	%p<12>;
	.reg .b32 	%r<60>;
	.reg .b64 	%rd<33>;

	ld.param.u64 	%rd10, [_Z7get_csrPKiPiS1_S0_ii_param_0];
	ld.param.u64 	%rd11, [_Z7get_csrPKiPiS1_S0_ii_param_1];
	ld.param.u64 	%rd12, [_Z7get_csrPKiPiS1_S0_ii_param_2];
	ld.param.u64 	%rd9, [_Z7get_csrPKiPiS1_S0_ii_param_3];
	ld.param.u32 	%r36, [_Z7get_csrPKiPiS1_S0_ii_param_4];
	ld.param.u32 	%r35, [_Z7get_csrPKiPiS1_S0_ii_param_5];
	cvta.to.global.u64 	%rd1, %rd12;
	cvta.to.global.u64 	%rd2, %rd11;
	cvta.to.global.u64 	%rd3, %rd10;
	mov.u32 	%r1, %tid.x;
	setp.ge.s32 	%p1, %r1, %r36;
	@%p1 bra 	$L__BB2_18;
	cvta.to.global.u64 	%rd13, %rd9;
	mul.lo.s32 	%r2, %r35, %r1;
	add.s32 	%r3, %r2, %r35;
	mul.wide.u32 	%rd14, %r1, 4;
	add.s64 	%rd4, %rd13, %rd14;
	setp.lt.s32 	%p2, %r35, 1;
	@%p2 bra 	$L__BB2_18;
	ld.global.nc.u32 	%r56, [%rd4];
	add.s32 	%r37, %r2, 1;
	max.s32 	%r5, %r3, %r37;
	sub.s32 	%r38, %r5, %r2;
	and.b32  	%r6, %r38, 3;
	setp.eq.s32 	%p3, %r6, 0;
	mov.u32 	%r52, %r2;
	@%p3 bra 	$L__BB2_7;
	mul.wide.u32 	%rd15, %r2, 4;
	add.s64 	%rd32, %rd3, %rd15;
	neg.s32 	%r48, %r6;
	mov.u32 	%r52, %r2;
$L__BB2_4:
	.pragma "nounroll";
	ld.global.nc.u32 	%r11, [%rd32];
	setp.eq.s32 	%p4, %r11, 0;
	@%p4 bra 	$L__BB2_6;
	mul.wide.s32 	%rd16, %r56, 4;
	add.s64 	%rd17, %rd2, %rd16;
	st.global.u32 	[%rd17], %r11;
	rem.u32 	%r39, %r52, %r35;
	add.s64 	%rd18, %rd1, %rd16;
	st.global.u32 	[%rd18], %r39;
	add.s32 	%r56, %r56, 1;
$L__BB2_6:
	add.s32 	%r52, %r52, 1;
	add.s64 	%rd32, %rd32, 4;
	add.s32 	%r48, %r48, 1;
	setp.ne.s32 	%p5, %r48, 0;
	@%p5 bra 	$L__BB2_4;
$L__BB2_7:
	sub.s32 	%r40, %r2, %r5;
	setp.gt.u32 	%p6, %r40, -4;
	@%p6 bra 	$L__BB2_18;
	add.s32 	%r54, %r52, 1;
$L__BB2_9:
	add.s32 	%r21, %r54, -1;
	mul.wide.u32 	%rd19, %r21, 4;
	add.s64 	%rd8, %rd3, %rd19;
	ld.global.nc.u32 	%r22, [%rd8];
	setp.eq.s32 	%p7, %r22, 0;
	@%p7 bra 	$L__BB2_11;
	mul.wide.s32 	%rd20, %r56, 4;
	add.s64 	%rd21, %rd2, %rd20;
	st.global.u32 	[%rd21], %r22;
	rem.u32 	%r41, %r21, %r35;
	add.s64 	%rd22, %rd1, %rd20;
	st.global.u32 	[%rd22], %r41;
	add.s32 	%r56, %r56, 1;
$L__BB2_11:
	ld.global.nc.u32 	%r25, [%rd8+4];
	setp.eq.s32 	%p8, %r25, 0;
	@%p8 bra 	$L__BB2_13;
	mul.wide.s32 	%rd23, %r56, 4;
	add.s64 	%rd24, %rd2, %rd23;
	st.global.u32 	[%rd24], %r25;
	rem.u32 	%r42, %r54, %r35;
	add.s64 	%rd25, %rd1, %rd23;
	st.global.u32 	[%rd25], %r42;
	add.s32 	%r56, %r56, 1;
$L__BB2_13:
	ld.global.nc.u32 	%r28, [%rd8+8];
	setp.eq.s32 	%p9, %r28, 0;
	@%p9 bra 	$L__BB2_15;
	add.s32 	%r43, %r54, 1;
	mul.wide.s32 	%rd26, %r56, 4;
	add.s64 	%rd27, %rd2, %rd26;
	st.global.u32 	[%rd27], %r28;
	rem.u32 	%r44, %r43, %r35;
	add.s64 	%rd28, %rd1, %rd26;
	st.global.u32 	[%rd28], %r44;
	add.s32 	%r56, %r56, 1;
$L__BB2_15:
	ld.global.nc.u32 	%r31, [%rd8+12];
	setp.eq.s32 	%p10, %r31, 0;
	@%p10 bra 	$L__BB2_17;
	add.s32 	%r45, %r54, 2;
	mul.wide.s32 	%rd29, %r56, 4;
	add.s64 	%rd30, %rd2, %rd29;
	st.global.u32 	[%rd30], %r31;
	rem.u32 	%r46, %r45, %r35;
	add.s64 	%rd31, %rd1, %rd29;
	st.global.u32 	[%rd31], %r46;
	add.s32 	%r56, %r56, 1;
$L__BB2_17:
	add.s32 	%r34, %r54, 4;
	add.s32 	%r47, %r54, 3;
	setp.lt.s32 	%p11, %r47, %r3;
	mov.u32 	%r54, %r34;
	@%p11 bra 	$L__BB2_9;
$L__BB2_18:
	ret;

}
	// .globl	_Z3smvPKiS0_S0_S0_Pii
.visible .entry _Z3smvPKiS0_S0_S0_Pii(
	.param .u64 .ptr .align 1 _Z3smvPKiS0_S0_S0_Pii_param_0,
	.param .u64 .ptr .align 1 _Z3smvPKiS0_S0_S0_Pii_param_1,
	.param .u64 .ptr .align 1 _Z3smvPKiS0_S0_S0_Pii_param_2,
	.param .u64 .ptr .align 1 _Z3smvPKiS0_S0_S0_Pii_param_3,
	.param .u64 .ptr .align 1 _Z3smvPKiS0_S0_S0_Pii_param_4,
	.param .u32 _Z3smvPKiS0_S0_S0_Pii_param_5
)
{
	.reg .pred 	%p<11>;
	.reg .b32 	%r<175>;
	.reg .b64 	%rd<87>;

	ld.param.u64 	%rd8, [_Z3smvPKiS0_S0_S0_Pii_param_0];
	ld.param.u64 	%rd9, [_Z3smvPKiS0_S0_S0_Pii_param_1];
	ld.param.u64 	%rd10, [_Z3smvPKiS0_S0_S0_Pii_param_2];
	ld.param.u64 	%rd6, [_Z3smvPKiS0_S0_S0_Pii_param_3];
	ld.param.u64 	%rd7, [_Z3smvPKiS0_S0_S0_Pii_param_4];
	ld.param.u32 	%r36, [_Z3smvPKiS0_S0_S0_Pii_param_5];
	cvta.to.global.u64 	%rd1, %rd9;
	cvta.to.global.u64 	%rd2, %rd8;
	cvta.to.global.u64 	%rd3, %rd10;
	mov.u32 	%r1, %tid.x;
	setp.ge.s32 	%p1, %r1, %r36;
	@%p1 bra 	$L__BB3_15;
	cvta.to.global.u64 	%rd11, %rd6;
	mul.wide.u32 	%rd12, %r1, 4;
	add.s64 	%rd13, %rd11, %rd12;
	ld.global.nc.u32 	%r163, [%rd13];
	ld.global.nc.u32 	%r3, [%rd13+4];
	setp.ge.s32 	%p2, %r163, %r3;
	mov.b32 	%r174, 0;
	@%p2 bra 	$L__BB3_14;
	add.s32 	%r40, %r163, 1;
	max.s32 	%r41, %r3, %r40;
	sub.s32 	%r4, %r41, %r163;
	and.b32  	%r5, %r4, 15;
	sub.s32 	%r42, %r163, %r41;
	setp.gt.u32 	%p3, %r42, -16;
	mov.b32 	%r174, 0;
	@%p3 bra 	$L__BB3_5;
	and.b32  	%r44, %r4, -16;
	neg.s32 	%r159, %r44;
	add.s64 	%rd4, %rd3, 32;
	add.s64 	%rd5, %rd1, 32;
	mov.b32 	%r174, 0;
$L__BB3_4:
	.pragma "nounroll";
	mul.wide.s32 	%rd14, %r163, 4;
	add.s64 	%rd15, %rd4, %rd14;
	add.s64 	%rd16, %rd5, %rd14;
	ld.global.nc.u32 	%r45, [%rd15+-32];
	mul.wide.s32 	%rd17, %r45, 4;
	add.s64 	%rd18, %rd2, %rd17;
	ld.global.nc.u32 	%r46, [%rd18];
	ld.global.nc.u32 	%r47, [%rd16+-32];
	mad.lo.s32 	%r48, %r47, %r46, %r174;
	ld.global.nc.u32 	%r49, [%rd15+-28];
	mul.wide.s32 	%rd19, %r49, 4;
	add.s64 	%rd20, %rd2, %rd19;
	ld.global.nc.u32 	%r50, [%rd20];
	ld.global.nc.u32 	%r51, [%rd16+-28];
	mad.lo.s32 	%r52, %r51, %r50, %r48;
	ld.global.nc.u32 	%r53, [%rd15+-24];
	mul.wide.s32 	%rd21, %r53, 4;
	add.s64 	%rd22, %rd2, %rd21;
	ld.global.nc.u32 	%r54, [%rd22];
	ld.global.nc.u32 	%r55, [%rd16+-24];
	mad.lo.s32 	%r56, %r55, %r54, %r52;
	ld.global.nc.u32 	%r57, [%rd15+-20];
	mul.wide.s32 	%rd23, %r57, 4;
	add.s64 	%rd24, %rd2, %rd23;
	ld.global.nc.u32 	%r58, [%rd24];
	ld.global.nc.u32 	%r59, [%rd16+-20];
	mad.lo.s32 	%r60, %r59, %r58, %r56;
	ld.global.nc.u32 	%r61, [%rd15+-16];
	mul.wide.s32 	%rd25, %r61, 4;
	add.s64 	%rd26, %rd2, %rd25;
	ld.global.nc.u32 	%r62, [%rd26];
	ld.global.nc.u32 	%r63, [%rd16+-16];
	mad.lo.s32 	%r64, %r63, %r62, %r60;
	ld.global.nc.u32 	%r65, [%rd15+-12];
	mul.wide.s32 	%rd27, %r65, 4;
	add.s64 	%rd28, %rd2, %rd27;
	ld.global.nc.u32 	%r66, [%rd28];
	ld.global.nc.u32 	%r67, [%rd16+-12];
	mad.lo.s32 	%r68, %r67, %r66, %r64;
	ld.global.nc.u32 	%r69, [%rd15+-8];
	mul.wide.s32 	%rd29, %r69, 4;
	add.s64 	%rd30, %rd2, %rd29;
	ld.global.nc.u32 	%r70, [%rd30];
	ld.global.nc.u32 	%r71, [%rd16+-8];
	mad.lo.s32 	%r72, %r71, %r70, %r68;
	ld.global.nc.u32 	%r73, [%rd15+-4];
	mul.wide.s32 	%rd31, %r73, 4;
	add.s64 	%rd32, %rd2, %rd31;
	ld.global.nc.u32 	%r74, [%rd32];
	ld.global.nc.u32 	%r75, [%rd16+-4];
	mad.lo.s32 	%r76, %r75, %r74, %r72;
	ld.global.nc.u32 	%r77, [%rd15];
	mul.wide.s32 	%rd33, %r77, 4;
	add.s64 	%rd34, %rd2, %rd33;
	ld.global.nc.u32 	%r78, [%rd34];
	ld.global.nc.u32 	%r79, [%rd16];
	mad.lo.s32 	%r80, %r79, %r78, %r76;
	ld.global.nc.u32 	%r81, [%rd15+4];
	mul.wide.s32 	%rd35, %r81, 4;
	add.s64 	%rd36, %rd2, %rd35;
	ld.global.nc.u32 	%r82, [%rd36];
	ld.global.nc.u32 	%r83, [%rd16+4];
	mad.lo.s32 	%r84, %r83, %r82, %r80;
	ld.global.nc.u32 	%r85, [%rd15+8];
	mul.wide.s32 	%rd37, %r85, 4;
	add.s64 	%rd38, %rd2, %rd37;
	ld.global.nc.u32 	%r86, [%rd38];
	ld.global.nc.u32 	%r87, [%rd16+8];
	mad.lo.s32 	%r88, %r87, %r86, %r84;
	ld.global.nc.u32 	%r89, [%rd15+12];
	mul.wide.s32 	%rd39, %r89, 4;
	add.s64 	%rd40, %rd2, %rd39;
	ld.global.nc.u32 	%r90, [%rd40];
	ld.global.nc.u32 	%r91, [%rd16+12];
	mad.lo.s32 	%r92, %r91, %r90, %r88;
	ld.global.nc.u32 	%r93, [%rd15+16];
	mul.wide.s32 	%rd41, %r93, 4;
	add.s64 	%rd42, %rd2, %rd41;
	ld.global.nc.u32 	%r94, [%rd42];
	ld.global.nc.u32 	%r95, [%rd16+16];
	mad.lo.s32 	%r96, %r95, %r94, %r92;
	ld.global.nc.u32 	%r97, [%rd15+20];
	mul.wide.s32 	%rd43, %r97, 4;
	add.s64 	%rd44, %rd2, %rd43;
	ld.global.nc.u32 	%r98, [%rd44];
	ld.global.nc.u32 	%r99, [%rd16+20];
	mad.lo.s32 	%r100, %r99, %r98, %r96;
	ld.global.nc.u32 	%r101, [%rd15+24];
	mul.wide.s32 	%rd45, %r101, 4;
	add.s64 	%rd46, %rd2, %rd45;
	ld.global.nc.u32 	%r102, [%rd46];
	ld.global.nc.u32 	%r103, [%rd16+24];
	mad.lo.s32 	%r104, %r103, %r102, %r100;
	ld.global.nc.u32 	%r105, [%rd15+28];
	mul.wide.s32 	%rd47, %r105, 4;
	add.s64 	%rd48, %rd2, %rd47;
	ld.global.nc.u32 	%r106, [%rd48];
	ld.global.nc.u32 	%r107, [%rd16+28];
	mad.lo.s32 	%r174, %r107, %r106, %r104;
	add.s32 	%r163, %r163, 16;
	add.s32 	%r159, %r159, 16;
	setp.ne.s32 	%p4, %r159, 0;
	@%p4 bra 	$L__BB3_4;
$L__BB3_5:
	setp.eq.s32 	%p5, %r5, 0;
	@%p5 bra 	$L__BB3_14;
	and.b32  	%r16, %r4, 7;
	setp.lt.u32 	%p6, %r5, 8;
	@%p6 bra 	$L__BB3_8;
	mul.wide.s32 	%rd49, %r163, 4;
	add.s64 	%rd50, %rd3, %rd49;
	ld.global.nc.u32 	%r109, [%rd50];
	mul.wide.s32 	%rd51, %r109, 4;
	add.s64 	%rd52, %rd2, %rd51;
	ld.global.nc.u32 	%r110, [%rd52];
	add.s64 	%rd53, %rd1, %rd49;
	ld.global.nc.u32 	%r111, [%rd53];
	mad.lo.s32 	%r112, %r111, %r110, %r174;
	ld.global.nc.u32 	%r113, [%rd50+4];
	mul.wide.s32 	%rd54, %r113, 4;
	add.s64 	%rd55, %rd2, %rd54;
	ld.global.nc.u32 	%r114, [%rd55];
	ld.global.nc.u32 	%r115, [%rd53+4];
	mad.lo.s32 	%r116, %r115, %r114, %r112;
	ld.global.nc.u32 	%r117, [%rd50+8];
	mul.wide.s32 	%rd56, %r117, 4;
	add.s64 	%rd57, %rd2, %rd56;
	ld.global.nc.u32 	%r118, [%rd57];
	ld.global.nc.u32 	%r119, [%rd53+8];
	mad.lo.s32 	%r120, %r119, %r118, %r116;
	ld.global.nc.u32 	%r121, [%rd50+12];
	mul.wide.s32 	%rd58, %r121, 4;
	add.s64 	%rd59, %rd2, %rd58;
	ld.global.nc.u32 	%r122, [%rd59];
	ld.global.nc.u32 	%r123, [%rd53+12];
	mad.lo.s32 	%r124, %r123, %r122, %r120;
	ld.global.nc.u32 	%r125, [%rd50+16];
	mul.wide.s32 	%rd60, %r125, 4;
	add.s64 	%rd61, %rd2, %rd60;
	ld.global.nc.u32 	%r126, [%rd61];
	ld.global.nc.u32 	%r127, [%rd53+16];
	mad.lo.s32 	%r128, %r127, %r126, %r124;
	ld.global.nc.u32 	%r129, [%rd50+20];
	mul.wide.s32 	%rd62, %r129, 4;
	add.s64 	%rd63, %rd2, %rd62;
	ld.global.nc.u32 	%r130, [%rd63];
	ld.global.nc.u32 	%r131, [%rd53+20];
	mad.lo.s32 	%r132, %r131, %r130, %r128;
	ld.global.nc.u32 	%r133, [%rd50+24];
	mul.wide.s32 	%rd64, %r133, 4;
	add.s64 	%rd65, %rd2, %rd64;
	ld.global.nc.u32 	%r134, [%rd65];
	ld.global.nc.u32 	%r135, [%rd53+24];
	mad.lo.s32 	%r136, %r135, %r134, %r132;
	ld.global.nc.u32 	%r137, [%rd50+28];
	mul.wide.s32 	%rd66, %r137, 4;
	add.s64 	%rd67, %rd2, %rd66;
	ld.global.nc.u32 	%r138, [%rd67];
	ld.global.nc.u32 	%r139, [%rd53+28];
	mad.lo.s32 	%r174, %r139, %r138, %r136;
	add.s32 	%r163, %r163, 8;
$L__BB3_8:
	setp.eq.s32 	%p7, %r16, 0;
	@%p7 bra 	$L__BB3_14;
	and.b32  	%r22, %r4, 3;
	setp.lt.u32 	%p8, %r16, 4;
	@%p8 bra 	$L__BB3_11;
	mul.wide.s32 	%rd68, %r163, 4;
	add.s64 	%rd69, %rd3, %rd68;
	ld.global.nc.u32 	%r141, [%rd69];
	mul.wide.s32 	%rd70, %r141, 4;
	add.s64 	%rd71, %rd2, %rd70;
	ld.global.nc.u32 	%r142, [%rd71];
	add.s64 	%rd72, %rd1, %rd68;
	ld.global.nc.u32 	%r143, [%rd72];
	mad.lo.s32 	%r144, %r143, %r142, %r174;
	ld.global.nc.u32 	%r145, [%rd69+4];
	mul.wide.s32 	%rd73, %r145, 4;
	add.s64 	%rd74, %rd2, %rd73;
	ld.global.nc.u32 	%r146, [%rd74];
	ld.global.nc.u32 	%r147, [%rd72+4];
	mad.lo.s32 	%r148, %r147, %r146, %r144;
	ld.global.nc.u32 	%r149, [%rd69+8];
	mul.wide.s32 	%rd75, %r149, 4;
	add.s64 	%rd76, %rd2, %rd75;
	ld.global.nc.u32 	%r150, [%rd76];
	ld.global.nc.u32 	%r151, [%rd72+8];
	mad.lo.s32 	%r152, %r151, %r150, %r148;
	ld.global.nc.u32 	%r153, [%rd69+12];
	mul.wide.s32 	%rd77, %r153, 4;
	add.s64 	%rd78, %rd2, %rd77;
	ld.global.nc.u32 	%r154, [%rd78];
	ld.global.nc.u32 	%r155, [%rd72+12];
	mad.lo.s32 	%r174, %r155, %r154, %r152;
	add.s32 	%r163, %r163, 4;
$L__BB3_11:
	setp.eq.s32 	%p9, %r22, 0;
	@%p9 bra 	$L__BB3_14;
	neg.s32 	%r171, %r22;
$L__BB3_13:
	.pragma "nounroll";
	mul.wide.s32 	%rd79, %r163, 4;
	add.s64 	%rd80, %rd1, %rd79;
	add.s64 	%rd81, %rd3, %rd79;
	ld.global.nc.u32 	%r156, [%rd81];
	mul.wide.s32 	%rd82, %r156, 4;
	add.s64 	%rd83, %rd2, %rd82;
	ld.global.nc.u32 	%r157, [%rd83];
	ld.global.nc.u32 	%r158, [%rd80];
	mad.lo.s32 	%r174, %r158, %r157, %r174;
	add.s32 	%r163, %r163, 1;
	add.s32 	%r171, %r171, 1;
	setp.ne.s32 	%p10, %r171, 0;
	@%p10 bra 	$L__BB3_13;
$L__BB3_14:
	cvta.to.global.u64 	%rd84, %rd7;
	add.s64 	%rd86, %rd84, %rd12;
	st.global.u32 	[%rd86], %r174;
$L__BB3_15:
	ret;

}


// ===== COMPILED SASS (sm_100) =====

	.target	sm_100

	.elftype	@"ET_EXEC"


//--------------------- .note.nv.tkinfo           --------------------------
	.section	.note.nv.tkinfo,"",@"SHT_NOTE"
	.sectionflags	@"SHF_NOTE_NV_TKINFO"
	.tkinfo
        /*0018*/ 	.word	0x00000002
        /*0030*/ 	.string	""
        /*0030*/ 	.string	"ptxas"
        /*0030*/ 	.string	"Cuda compilation tools, release 13.0, V13.0.88"
        /*0030*/ 	.string	"Build cuda_13.0.r13.0/compiler.36424714_0"
        /*0030*/ 	.string	"-arch sm_100 -m 64 "



//--------------------- .note.nv.cuinfo           --------------------------
	.section	.note.nv.cuinfo,"",@"SHT_NOTE"
	.sectionflags	@"SHF_NOTE_NV_CUINFO"
        /*0018*/ 	.short	0x0002
        /*001a*/ 	.short	0x0064
        /*001c*/ 	.short	0x0082
	.zero		2


//--------------------- .nv.info                  --------------------------
	.section	.nv.info,"",@"SHT_CUDA_INFO"
	.align	4


	//----- nvinfo : EIATTR_REGCOUNT
	.align		4
        /*0000*/ 	.byte	0x04, 0x2f
        /*0002*/ 	.short	(.L_1 - .L_0)
	.align		4
.L_0:
        /*0004*/ 	.word	index@(_Z17get_elems_per_rowPKiPii)
        /*0008*/ 	.word	0x00000018


	//----- nvinfo : EIATTR_FRAME_SIZE
	.align		4
.L_1:
        /*000c*/ 	.byte	0x04, 0x11
        /*000e*/ 	.short	(.L_3 - .L_2)
	.align		4
.L_2:
        /*0010*/ 	.word	index@(_Z17get_elems_per_rowPKiPii)
        /*0014*/ 	.word	0x00000000


	//----- nvinfo : EIATTR_REGCOUNT
	.align		4
.L_3:
        /*0018*/ 	.byte	0x04, 0x2f
        /*001a*/ 	.short	(.L_5 - .L_4)
	.align		4
.L_4:
        /*001c*/ 	.word	index@(_Z10prefix_sumPKiPii)
        /*0020*/ 	.word	0x0000000c


	//----- nvinfo : EIATTR_FRAME_SIZE
	.align		4
.L_5:
        /*0024*/ 	.byte	0x04, 0x11
        /*0026*/ 	.short	(.L_7 - .L_6)
	.align		4
.L_6:
        /*0028*/ 	.word	index@(_Z10prefix_sumPKiPii)
        /*002c*/ 	.word	0x00000000


	//----- nvinfo : EIATTR_REGCOUNT
	.align		4
.L_7:
        /*0030*/ 	.byte	0x04, 0x2f
        /*0032*/ 	.short	(.L_9 - .L_8)
	.align		4
.L_8:
        /*0034*/ 	.word	index@(_Z7get_csrPKiPiS1_S0_ii)
        /*0038*/ 	.word	0x00000018


	//----- nvinfo : EIATTR_FRAME_SIZE
	.align		4
.L_9:
        /*003c*/ 	.byte	0x04, 0x11
        /*003e*/ 	.short	(.L_11 - .L_10)
	.align		4
.L_10:
        /*0040*/ 	.word	index@(_Z7get_csrPKiPiS1_S0_ii)
        /*0044*/ 	.word	0x00000000


	//----- nvinfo : EIATTR_REGCOUNT
	.align		4
.L_11:
        /*0048*/ 	.byte	0x04, 0x2f
        /*004a*/ 	.short	(.L_13 - .L_12)
	.align		4
.L_12:
        /*004c*/ 	.word	index@(_Z3smvPKiS0_S0_S0_Pii)
        /*0050*/ 	.word	0x00000020


	//----- nvinfo : EIATTR_FRAME_SIZE
	.align		4
.L_13:
        /*0054*/ 	.byte	0x04, 0x11
        /*0056*/ 	.short	(.L_15 - .L_14)
	.align		4
.L_14:
        /*0058*/ 	.word	index@(_Z3smvPKiS0_S0_S0_Pii)
        /*005c*/ 	.word	0x00000000


	//----- nvinfo : EIATTR_MIN_STACK_SIZE
	.align		4
.L_15:
        /*0060*/ 	.byte	0x04, 0x12
        /*0062*/ 	.short	(.L_17 - .L_16)
	.align		4
.L_16:
        /*0064*/ 	.word	index@(_Z3smvPKiS0_S0_S0_Pii)
        /*0068*/ 	.word	0x00000000


	//----- nvinfo : EIATTR_MIN_STACK_SIZE
	.align		4
.L_17:
        /*006c*/ 	.byte	0x04, 0x12
        /*006e*/ 	.short	(.L_19 - .L_18)
	.align		4
.L_18:
        /*0070*/ 	.word	index@(_Z7get_csrPKiPiS1_S0_ii)
        /*0074*/ 	.word	0x00000000


	//----- nvinfo : EIATTR_MIN_STACK_SIZE
	.align		4
.L_19:
        /*0078*/ 	.byte	0x04, 0x12
        /*007a*/ 	.short	(.L_21 - .L_20)
	.align		4
.L_20:
        /*007c*/ 	.word	index@(_Z10prefix_sumPKiPii)
        /*0080*/ 	.word	0x00000000


	//----- nvinfo : EIATTR_MIN_STACK_SIZE
	.align		4
.L_21:
        /*0084*/ 	.byte	0x04, 0x12
        /*0086*/ 	.short	(.L_23 - .L_22)
	.align		4
.L_22:
        /*0088*/ 	.word	index@(_Z17get_elems_per_rowPKiPii)
        /*008c*/ 	.word	0x00000000
.L_23:


//--------------------- .nv.compat                --------------------------
	.section	.nv.compat,"",@"SHT_CUDA_COMPAT_INFO"
	.align	4
        /*0000*/ 	.byte	0x02, 0x09, 0x00, 0x00, 0x02, 0x02, 0x01, 0x00, 0x02, 0x05, 0x05, 0x00, 0x03, 0x07, 0x01, 0x01
        /*0010*/ 	.byte	0x02, 0x03, 0x00, 0x00, 0x02, 0x06, 0x01, 0x00, 0x04, 0x0b, 0x08, 0x00, 0x09, 0x00, 0x00, 0x00
        /*0020*/ 	.byte	0x00, 0x00, 0x00, 0x00


//--------------------- .nv.info._Z3smvPKiS0_S0_S0_Pii --------------------------
	.section	.nv.info._Z3smvPKiS0_S0_S0_Pii,"",@"SHT_CUDA_INFO"
	.sectionflags	@""
	.align	4


	//----- nvinfo : EIATTR_CUDA_API_VERSION
	.align		4
        /*0000*/ 	.byte	0x04, 0x37
        /*0002*/ 	.short	(.L_25 - .L_24)
.L_24:
        /*0004*/ 	.word	0x00000082


	//----- nvinfo : EIATTR_KPARAM_INFO
	.align		4
.L_25:
        /*0008*/ 	.byte	0x04, 0x17
        /*000a*/ 	.short	(.L_27 - .L_26)
.L_26:
        /*000c*/ 	.word	0x00000000
        /*0010*/ 	.short	0x0005
        /*0012*/ 	.short	0x0028
        /*0014*/ 	.byte	0x00, 0xf0, 0x11, 0x00


	//----- nvinfo : EIATTR_KPARAM_INFO
	.align		4
.L_27:
        /*0018*/ 	.byte	0x04, 0x17
        /*001a*/ 	.short	(.L_29 - .L_28)
.L_28:
        /*001c*/ 	.word	0x00000000
        /*0020*/ 	.short	0x0004
        /*0022*/ 	.short	0x0020
        /*0024*/ 	.byte	0x00, 0xf5, 0x21, 0x00


	//----- nvinfo : EIATTR_KPARAM_INFO
	.align		4
.L_29:
        /*0028*/ 	.byte	0x04, 0x17
        /*002a*/ 	.short	(.L_31 - .L_30)
.L_30:
        /*002c*/ 	.word	0x00000000
        /*0030*/ 	.short	0x0003
        /*0032*/ 	.short	0x0018
        /*0034*/ 	.byte	0x00, 0xf5, 0x21, 0x00


	//----- nvinfo : EIATTR_KPARAM_INFO
	.align		4
.L_31:
        /*0038*/ 	.byte	0x04, 0x17
        /*003a*/ 	.short	(.L_33 - .L_32)
.L_32:
        /*003c*/ 	.word	0x00000000
        /*0040*/ 	.short	0x0002
        /*0042*/ 	.short	0x0010
        /*0044*/ 	.byte	0x00, 0xf5, 0x21, 0x00


	//----- nvinfo : EIATTR_KPARAM_INFO
	.align		4
.L_33:
        /*0048*/ 	.byte	0x04, 0x17
        /*004a*/ 	.short	(.L_35 - .L_34)
.L_34:
        /*004c*/ 	.word	0x00000000
        /*0050*/ 	.short	0x0001
        /*0052*/ 	.short	0x0008
        /*0054*/ 	.byte	0x00, 0xf5, 0x21, 0x00


	//----- nvinfo : EIATTR_KPARAM_INFO
	.align		4
.L_35:
        /*0058*/ 	.byte	0x04, 0x17
        /*005a*/ 	.short	(.L_37 - .L_36)
.L_36:
        /*005c*/ 	.word	0x00000000
        /*0060*/ 	.short	0x0000
        /*0062*/ 	.short	0x0000
        /*0064*/ 	.byte	0x00, 0xf5, 0x21, 0x00


	//----- nvinfo : EIATTR_SPARSE_MMA_MASK
	.align		4
.L_37:
        /*0068*/ 	.byte	0x03, 0x50
        /*006a*/ 	.short	0x0000


	//----- nvinfo : EIATTR_MAXREG_COUNT
	.align		4
        /*006c*/ 	.byte	0x03, 0x1b
        /*006e*/ 	.short	0x00ff


	//----- nvinfo : EIATTR_MERCURY_ISA_VERSION
	.align		4
        /*0070*/ 	.byte	0x03, 0x5f
        /*0072*/ 	.short	0x0101


	//----- nvinfo : EIATTR_VRC_CTA_INIT_COUNT
	.align		4
        /*0074*/ 	.byte	0x02, 0x4a
	.zero		1
	.zero		1


	//----- nvinfo : EIATTR_EXIT_INSTR_OFFSETS
	.align		4
        /*0078*/ 	.byte	0x04, 0x1c
        /*007a*/ 	.short	(.L_39 - .L_38)


	//   ....[0]....
.L_38:
        /*007c*/ 	.word	0x00000040


	//   ....[1]....
        /*0080*/ 	.word	0x00000e30


	//----- nvinfo : EIATTR_CRS_STACK_SIZE
	.align		4
.L_39:
        /*0084*/ 	.byte	0x04, 0x1e
        /*0086*/ 	.short	(.L_41 - .L_40)
.L_40:
        /*0088*/ 	.word	0x00000000


	//----- nvinfo : EIATTR_CBANK_PARAM_SIZE
	.align		4
.L_41:
        /*008c*/ 	.byte	0x03, 0x19
        /*008e*/ 	.short	0x002c


	//----- nvinfo : EIATTR_PARAM_CBANK
	.align		4
        /*0090*/ 	.byte	0x04, 0x0a
        /*0092*/ 	.short	(.L_43 - .L_42)
	.align		4
.L_42:
        /*0094*/ 	.word	index@(.nv.constant0._Z3smvPKiS0_S0_S0_Pii)
        /*0098*/ 	.short	0x0380
        /*009a*/ 	.short	0x002c


	//----- nvinfo : EIATTR_SW_WAR
	.align		4
.L_43:
        /*009c*/ 	.byte	0x04, 0x36
        /*009e*/ 	.short	(.L_45 - .L_44)
.L_44:
        /*00a0*/ 	.word	0x00000008
.L_45:


//--------------------- .nv.info._Z7get_csrPKiPiS1_S0_ii --------------------------
	.section	.nv.info._Z7get_csrPKiPiS1_S0_ii,"",@"SHT_CUDA_INFO"
	.sectionflags	@""
	.align	4


	//----- nvinfo : EIATTR_CUDA_API_VERSION
	.align		4
        /*0000*/ 	.byte	0x04, 0x37
        /*0002*/ 	.short	(.L_47 - .L_46)
.L_46:
        /*0004*/ 	.word	0x00000082


	//----- nvinfo : EIATTR_KPARAM_INFO
	.align		4
.L_47:
        /*0008*/ 	.byte	0x04, 0x17
        /*000a*/ 	.short	(.L_49 - .L_48)
.L_48:
        /*000c*/ 	.word	0x00000000
        /*0010*/ 	.short	0x0005
        /*0012*/ 	.short	0x0024
        /*0014*/ 	.byte	0x00, 0xf0, 0x11, 0x00


	//----- nvinfo : EIATTR_KPARAM_INFO
	.align		4
.L_49:
        /*0018*/ 	.byte	0x04, 0x17
        /*001a*/ 	.short	(.L_51 - .L_50)
.L_50:
        /*001c*/ 	.word	0x00000000
        /*0020*/ 	.short	0x0004
        /*0022*/ 	.short	0x0020
        /*0024*/ 	.byte	0x00, 0xf0, 0x11, 0x00


	//----- nvinfo : EIATTR_KPARAM_INFO
	.align		4
.L_51:
        /*0028*/ 	.byte	0x04, 0x17
        /*002a*/ 	.short	(.L_53 - .L_52)
.L_52:
        /*002c*/ 	.word	0x00000000
        /*0030*/ 	.short	0x0003
        /*0032*/ 	.short	0x0018
        /*0034*/ 	.byte	0x00, 0xf5, 0x21, 0x00


	//----- nvinfo : EIATTR_KPARAM_INFO
	.align		4
.L_53:
        /*0038*/ 	.byte	0x04, 0x17
        /*003a*/ 	.short	(.L_55 - .L_54)
.L_54:
        /*003c*/ 	.word	0x00000000
        /*0040*/ 	.short	0x0002
        /*0042*/ 	.short	0x0010
        /*0044*/ 	.byte	0x00, 0xf5, 0x21, 0x00


	//----- nvinfo : EIATTR_KPARAM_INFO
	.align		4
.L_55:
        /*0048*/ 	.byte	0x04, 0x17
        /*004a*/ 	.short	(.L_57 - .L_56)
.L_56:
        /*004c*/ 	.word	0x00000000
        /*0050*/ 	.short	0x0001
        /*0052*/ 	.short	0x0008
        /*0054*/ 	.byte	0x00, 0xf5, 0x21, 0x00


	//----- nvinfo : EIATTR_KPARAM_INFO
	.align		4
.L_57:
        /*0058*/ 	.byte	0x04, 0x17
        /*005a*/ 	.short	(.L_59 - .L_58)
.L_58:
        /*005c*/ 	.word	0x00000000
        /*0060*/ 	.short	0x0000
        /*0062*/ 	.short	0x0000
        /*0064*/ 	.byte	0x00, 0xf5, 0x21, 0x00


	//----- nvinfo : EIATTR_SPARSE_MMA_MASK
	.align		4
.L_59:
        /*0068*/ 	.byte	0x03, 0x50
        /*006a*/ 	.short	0x0000


	//----- nvinfo : EIATTR_MAXREG_COUNT
	.align		4
        /*006c*/ 	.byte	0x03, 0x1b
        /*006e*/ 	.short	0x00ff


	//----- nvinfo : EIATTR_MERCURY_ISA_VERSION
	.align		4
        /*0070*/ 	.byte	0x03, 0x5f
        /*0072*/ 	.short	0x0101


	//----- nvinfo : EIATTR_VRC_CTA_INIT_COUNT
	.align		4
        /*0074*/ 	.byte	0x02, 0x4a
	.zero		1
	.zero		1


	//----- nvinfo : EIATTR_EXIT_INSTR_OFFSETS
	.align		4
        /*0078*/ 	.byte	0x04, 0x1c
        /*007a*/ 	.short	(.L_61 - .L_60)


	//   ....[0]....
.L_60:
        /*007c*/ 	.word	0x00000040


	//   ....[1]....
        /*0080*/ 	.word	0x00000080


	//   ....[2]....
        /*0084*/ 	.word	0x000003f0


	//   ....[3]....
        /*0088*/ 	.word	0x00000b90


	//----- nvinfo : EIATTR_CRS_STACK_SIZE
	.align		4
.L_61:
        /*008c*/ 	.byte	0x04, 0x1e
        /*008e*/ 	.short	(.L_63 - .L_62)
.L_62:
        /*0090*/ 	.word	0x00000000


	//----- nvinfo : EIATTR_CBANK_PARAM_SIZE
	.align		4
.L_63:
        /*0094*/ 	.byte	0x03, 0x19
        /*0096*/ 	.short	0x0028


	//----- nvinfo : EIATTR_PARAM_CBANK
	.align		4
        /*0098*/ 	.byte	0x04, 0x0a
        /*009a*/ 	.short	(.L_65 - .L_64)
	.align		4
.L_64:
        /*009c*/ 	.word	index@(.nv.constant0._Z7get_csrPKiPiS1_S0_ii)
        /*00a0*/ 	.short	0x0380
        /*00a2*/ 	.short	0x0028


	//----- nvinfo : EIATTR_SW_WAR
	.align		4
.L_65:
        /*00a4*/ 	.byte	0x04, 0x36
        /*00a6*/ 	.short	(.L_67 - .L_66)
.L_66:
        /*00a8*/ 	.word	0x00000008
.L_67:


//--------------------- .nv.info._Z10prefix_sumPKiPii --------------------------
	.section	.nv.info._Z10prefix_sumPKiPii,"",@"SHT_CUDA_INFO"
	.sectionflags	@""
	.align	4


	//----- nvinfo : EIATTR_CUDA_API_VERSION
	.align		4
        /*0000*/ 	.byte	0x04, 0x37
        /*0002*/ 	.short	(.L_69 - .L_68)
.L_68:
        /*0004*/ 	.word	0x00000082


	//----- nvinfo : EIATTR_KPARAM_INFO
	.align		4
.L_69:
        /*0008*/ 	.byte	0x04, 0x17
        /*000a*/ 	.short	(.L_71 - .L_70)
.L_70:
        /*000c*/ 	.word	0x00000000
        /*0010*/ 	.short	0x0002
        /*0012*/ 	.short	0x0010
        /*0014*/ 	.byte	0x00, 0xf0, 0x11, 0x00


	//----- nvinfo : EIATTR_KPARAM_INFO
	.align		4
.L_71:
        /*0018*/ 	.byte	0x04, 0x17
        /*001a*/ 	.short	(.L_73 - .L_72)
.L_72:
        /*001c*/ 	.word	0x00000000
        /*0020*/ 	.short	0x0001
        /*0022*/ 	.short	0x0008
        /*0024*/ 	.byte	0x00, 0xf5, 0x21, 0x00


	//----- nvinfo : EIATTR_KPARAM_INFO
	.align		4
.L_73:
        /*0028*/ 	.byte	0x04, 0x17
        /*002a*/ 	.short	(.L_75 - .L_74)
.L_74:
        /*002c*/ 	.word	0x00000000
        /*0030*/ 	.short	0x0000
        /*0032*/ 	.short	0x0000
        /*0034*/ 	.byte	0x00, 0xf5, 0x21, 0x00


	//----- nvinfo : EIATTR_SPARSE_MMA_MASK
	.align		4
.L_75:
        /*0038*/ 	.byte	0x03, 0x50
        /*003a*/ 	.short	0x0000


	//----- nvinfo : EIATTR_MAXREG_COUNT
	.align		4
        /*003c*/ 	.byte	0x03, 0x1b
        /*003e*/ 	.short	0x00ff


	//----- nvinfo : EIATTR_NUM_BARRIERS
	.align		4
        /*0040*/ 	.byte	0x02, 0x4c
        /*0042*/ 	.byte	0x01
	.zero		1


	//----- nvinfo : EIATTR_MERCURY_ISA_VERSION
	.align		4
        /*0044*/ 	.byte	0x03, 0x5f
        /*0046*/ 	.short	0x0101


	//----- nvinfo : EIATTR_VRC_CTA_INIT_COUNT
	.align		4
        /*0048*/ 	.byte	0x02, 0x4a
	.zero		1
	.zero		1


	//----- nvinfo : EIATTR_EXIT_INSTR_OFFSETS
	.align		4
        /*004c*/ 	.byte	0x04, 0x1c
        /*004e*/ 	.short	(.L_77 - .L_76)


	//   ....[0]....
.L_76:
        /*0050*/ 	.word	0x000003b0


	//   ....[1]....
        /*0054*/ 	.word	0x00000480


	//----- nvinfo : EIATTR_CRS_STACK_SIZE
	.align		4
.L_77:
        /*0058*/ 	.byte	0x04, 0x1e
        /*005a*/ 	.short	(.L_79 - .L_78)
.L_78:
        /*005c*/ 	.word	0x00000000


	//----- nvinfo : EIATTR_CBANK_PARAM_SIZE
	.align		4
.L_79:
        /*0060*/ 	.byte	0x03, 0x19
        /*0062*/ 	.short	0x0014


	//----- nvinfo : EIATTR_PARAM_CBANK
	.align		4
        /*0064*/ 	.byte	0x04, 0x0a
        /*0066*/ 	.short	(.L_81 - .L_80)
	.align		4
.L_80:
        /*0068*/ 	.word	index@(.nv.constant0._Z10prefix_sumPKiPii)
        /*006c*/ 	.short	0x0380
        /*006e*/ 	.short	0x0014


	//----- nvinfo : EIATTR_SW_WAR
	.align		4
.L_81:
        /*0070*/ 	.byte	0x04, 0x36
        /*0072*/ 	.short	(.L_83 - .L_82)
.L_82:
        /*0074*/ 	.word	0x00000008
.L_83:


//--------------------- .nv.info._Z17get_elems_per_rowPKiPii --------------------------
	.section	.nv.info._Z17get_elems_per_rowPKiPii,"",@"SHT_CUDA_INFO"
	.sectionflags	@""
	.align	4


	//----- nvinfo : EIATTR_CUDA_API_VERSION
	.align		4
        /*0000*/ 	.byte	0x04, 0x37
        /*0002*/ 	.short	(.L_85 - .L_84)
.L_84:
        /*0004*/ 	.word	0x00000082


	//----- nvinfo : EIATTR_KPARAM_INFO
	.align		4
.L_85:
        /*0008*/ 	.byte	0x04, 0x17
        /*000a*/ 	.short	(.L_87 - .L_86)
.L_86:
        /*000c*/ 	.word	0x00000000
        /*0010*/ 	.short	0x0002
        /*0012*/ 	.short	0x0010
        /*0014*/ 	.byte	0x00, 0xf0, 0x11, 0x00


	//----- nvinfo : EIATTR_KPARAM_INFO
	.align		4
.L_87:
        /*0018*/ 	.byte	0x04, 0x17
        /*001a*/ 	.short	(.L_89 - .L_88)
.L_88:
        /*001c*/ 	.word	0x00000000
        /*0020*/ 	.short	0x0001
        /*0022*/ 	.short	0x0008
        /*0024*/ 	.byte	0x00, 0xf5, 0x21, 0x00


	//----- nvinfo : EIATTR_KPARAM_INFO
	.align		4
.L_89:
        /*0028*/ 	.byte	0x04, 0x17
        /*002a*/ 	.short	(.L_91 - .L_90)
.L_90:
        /*002c*/ 	.word	0x00000000
        /*0030*/ 	.short	0x0000
        /*0032*/ 	.short	0x0000
        /*0034*/ 	.byte	0x00, 0xf5, 0x21, 0x00


	//----- nvinfo : EIATTR_SPARSE_MMA_MASK
	.align		4
.L_91:
        /*0038*/ 	.byte	0x03, 0x50
        /*003a*/ 	.short	0x0000


	//----- nvinfo : EIATTR_MAXREG_COUNT
	.align		4
        /*003c*/ 	.byte	0x03, 0x1b
        /*003e*/ 	.short	0x00ff


	//----- nvinfo : EIATTR_MERCURY_ISA_VERSION
	.align		4
        /*0040*/ 	.byte	0x03, 0x5f
        /*0042*/ 	.short	0x0101


	//----- nvinfo : EIATTR_VRC_CTA_INIT_COUNT
	.align		4
        /*0044*/ 	.byte	0x02, 0x4a
	.zero		1
	.zero		1


	//----- nvinfo : EIATTR_EXIT_INSTR_OFFSETS
	.align		4
        /*0048*/ 	.byte	0x04, 0x1c
        /*004a*/ 	.short	(.L_93 - .L_92)


	//   ....[0]....
.L_92:
        /*004c*/ 	.word	0x00000ae0


	//----- nvinfo : EIATTR_CRS_STACK_SIZE
	.align		4
.L_93:
        /*0050*/ 	.byte	0x04, 0x1e
        /*0052*/ 	.short	(.L_95 - .L_94)
.L_94:
        /*0054*/ 	.word	0x00000000


	//----- nvinfo : EIATTR_CBANK_PARAM_SIZE
	.align		4
.L_95:
        /*0058*/ 	.byte	0x03, 0x19
        /*005a*/ 	.short	0x0014


	//----- nvinfo : EIATTR_PARAM_CBANK
	.align		4
        /*005c*/ 	.byte	0x04, 0x0a
        /*005e*/ 	.short	(.L_97 - .L_96)
	.align		4
.L_96:
        /*0060*/ 	.word	index@(.nv.constant0._Z17get_elems_per_rowPKiPii)
        /*0064*/ 	.short	0x0380
        /*0066*/ 	.short	0x0014


	//----- nvinfo : EIATTR_SW_WAR
	.align		4
.L_97:
        /*0068*/ 	.byte	0x04, 0x36
        /*006a*/ 	.short	(.L_99 - .L_98)
.L_98:
        /*006c*/ 	.word	0x00000008
.L_99:


//--------------------- .nv.callgraph             --------------------------
	.section	.nv.callgraph,"",@"SHT_CUDA_CALLGRAPH"
	.align	4
	.sectionentsize	8
	.align		4
        /*0000*/ 	.word	0x00000000
	.align		4
        /*0004*/ 	.word	0xffffffff
	.align		4
        /*0008*/ 	.word	0x00000000
	.align		4
        /*000c*/ 	.word	0xfffffffe
	.align		4
        /*0010*/ 	.word	0x00000000
	.align		4
        /*0014*/ 	.word	0xfffffffd
	.align		4
        /*0018*/ 	.word	0x00000000
	.align		4
        /*001c*/ 	.word	0xfffffffc


//--------------------- .text._Z3smvPKiS0_S0_S0_Pii --------------------------
	.section	.text._Z3smvPKiS0_S0_S0_Pii,"ax",@progbits
	.align	128
        .global         _Z3smvPKiS0_S0_S0_Pii
        .type           _Z3smvPKiS0_S0_S0_Pii,@function
        .size           _Z3smvPKiS0_S0_S0_Pii,(.L_x_42 - _Z3smvPKiS0_S0_S0_Pii)
        .other          _Z3smvPKiS0_S0_S0_Pii,@"STO_CUDA_ENTRY STV_DEFAULT"
_Z3smvPKiS0_S0_S0_Pii:
.text._Z3smvPKiS0_S0_S0_Pii:
[----:B------:R-:W-:Y:S01]  /*0000*/  LDC R1, c[0x0][0x37c] ;  /* 0x0000df00ff017b82 */ /* 0x000fe20000000800 */
[----:B------:R-:W0:Y:S01]  /*0010*/  S2R R0, SR_TID.X ;  /* 0x0000000000007919 */ /* 0x000e220000002100 */
[----:B------:R-:W0:Y:S02]  /*0020*/  LDCU UR4, c[0x0][0x3a8] ;  /* 0x00007500ff0477ac */ /* 0x000e240008000800 */
[----:B0-----:R-:W-:-:S13]  /*0030*/  ISETP.GE.AND P0, PT, R0, UR4, PT ;  /* 0x0000000400007c0c */ /* 0x001fda000bf06270 */
[----:B------:R-:W-:Y:S05]  /*0040*/  @P0 EXIT ;  /* 0x000000000000094d */ /* 0x000fea0003800000 */
[----:B------:R-:W0:Y:S01]  /*0050*/  LDC.64 R2, c[0x0][0x398] ;  /* 0x0000e600ff027b82 */ /* 0x000e220000000a00 */
[----:B------:R-:W1:Y:S01]  /*0060*/  LDCU.64 UR4, c[0x0][0x358] ;  /* 0x00006b00ff0477ac */ /* 0x000e620008000a00 */
[----:B0-----:R-:W-:-:S05]  /*0070*/  IMAD.WIDE.U32 R2, R0, 0x4, R2 ;  /* 0x0000000400027825 */ /* 0x001fca00078e0002 */
[----:B-1----:R-:W2:Y:S04]  /*0080*/  LDG.E.CONSTANT R4, desc[UR4][R2.64] ;  /* 0x0000000402047981 */ /* 0x002ea8000c1e9900 */
[----:B------:R-:W2:Y:S01]  /*0090*/  LDG.E.CONSTANT R5, desc[UR4][R2.64+0x4] ;  /* 0x0000040402057981 */ /* 0x000ea2000c1e9900 */
[----:B------:R-:W-:Y:S01]  /*00a0*/  BSSY.RECONVERGENT B0, `(.L_x_0) ;  /* 0x00000d5000007945 */ /* 0x000fe20003800200 */
[----:B------:R-:W-:Y:S01]  /*00b0*/  HFMA2 R8, -RZ, RZ, 0, 0 ;  /* 0x00000000ff087431 */ /* 0x000fe200000001ff */
[----:B--2---:R-:W-:-:S13]  /*00c0*/  ISETP.GE.AND P0, PT, R4, R5, PT ;  /* 0x000000050400720c */ /* 0x004fda0003f06270 */
[----:B------:R-:W-:Y:S05]  /*00d0*/  @P0 BRA `(.L_x_1) ;  /* 0x0000000c00440947 */ /* 0x000fea0003800000 */
[----:B------:R-:W-:Y:S01]  /*00e0*/  MOV R3, R4 ;  /* 0x0000000400037202 */ /* 0x000fe20000000f00 */
[----:B------:R-:W-:Y:S01]  /*00f0*/  BSSY.RECONVERGENT B1, `(.L_x_2) ;  /* 0x0000069000017945 */ /* 0x000fe20003800200 */
[----:B------:R-:W-:Y:S02]  /*0100*/  MOV R8, RZ ;  /* 0x000000ff00087202 */ /* 0x000fe40000000f00 */
[----:B------:R-:W-:-:S04]  /*0110*/  VIADDMNMX R2, R3, 0x1, R5, !PT ;  /* 0x0000000103027846 */ /* 0x000fc80007800105 */
[CC--:B------:R-:W-:Y:S02]  /*0120*/  IADD3 R4, PT, PT, -R3.reuse, R2.reuse, RZ ;  /* 0x0000000203047210 */ /* 0x0c0fe40007ffe1ff */
[----:B------:R-:W-:Y:S02]  /*0130*/  IADD3 R2, PT, PT, R3, -R2, RZ ;  /* 0x8000000203027210 */ /* 0x000fe40007ffe0ff */
[----:B------:R-:W-:Y:S02]  /*0140*/  LOP3.LUT R5, R4, 0xf, RZ, 0xc0, !PT ;  /* 0x0000000f04057812 */ /* 0x000fe400078ec0ff */
[----:B------:R-:W-:Y:S02]  /*0150*/  ISETP.GT.U32.AND P1, PT, R2, -0x10, PT ;  /* 0xfffffff00200780c */ /* 0x000fe40003f24070 */
[----:B------:R-:W-:-:S11]  /*0160*/  ISETP.NE.AND P0, PT, R5, RZ, PT ;  /* 0x000000ff0500720c */ /* 0x000fd60003f05270 */
[----:B------:R-:W-:Y:S05]  /*0170*/  @P1 BRA `(.L_x_3) ;  /* 0x0000000400801947 */ /* 0x000fea0003800000 */
[----:B------:R-:W0:Y:S01]  /*0180*/  LDC.64 R12, c[0x0][0x390] ;  /* 0x0000e400ff0c7b82 */ /* 0x000e220000000a00 */
[----:B------:R-:W-:Y:S02]  /*0190*/  LOP3.LUT R2, R4, 0xfffffff0, RZ, 0xc0, !PT ;  /* 0xfffffff004027812 */ /* 0x000fe400078ec0ff */
[----:B------:R-:W-:Y:S02]  /*01a0*/  MOV R8, RZ ;  /* 0x000000ff00087202 */ /* 0x000fe40000000f00 */
[----:B------:R-:W-:-:S03]  /*01b0*/  IADD3 R2, PT, PT, -R2, RZ, RZ ;  /* 0x000000ff02027210 */ /* 0x000fc60007ffe1ff */
[----:B------:R-:W1:Y:S01]  /*01c0*/  LDC.64 R14, c[0x0][0x388] ;  /* 0x0000e200ff0e7b82 */ /* 0x000e620000000a00 */
[----:B0-----:R-:W-:-:S04]  /*01d0*/  IADD3 R12, P1, PT, R12, 0x20, RZ ;  /* 0x000000200c0c7810 */ /* 0x001fc80007f3e0ff */
[----:B------:R-:W-:Y:S02]  /*01e0*/  IADD3.X R13, PT, PT, RZ, R13, RZ, P1, !PT ;  /* 0x0000000dff0d7210 */ /* 0x000fe40000ffe4ff */
[----:B-1----:R-:W-:-:S04]  /*01f0*/  IADD3 R14, P2, PT, R14, 0x20, RZ ;  /* 0x000000200e0e7810 */ /* 0x002fc80007f5e0ff */
[----:B------:R-:W-:-:S09]  /*0200*/  IADD3.X R15, PT, PT, RZ, R15, RZ, P2, !PT ;  /* 0x0000000fff0f7210 */ /* 0x000fd200017fe4ff */
.L_x_4:
[C---:B------:R-:W-:Y:S01]  /*0210*/  IMAD.WIDE R20, R3.reuse, 0x4, R12 ;  /* 0x0000000403147825 */ /* 0x040fe200078e020c */
[----:B------:R-:W0:Y:S04]  /*0220*/  LDC.64 R16, c[0x0][0x380] ;  /* 0x0000e000ff107b82 */ /* 0x000e280000000a00 */
[----:B------:R-:W0:Y:S04]  /*0230*/  LDG.E.CONSTANT R19, desc[UR4][R20.64+-0x20] ;  /* 0xffffe00414137981 */ /* 0x000e28000c1e9900 */
[----:B------:R-:W2:Y:S04]  /*0240*/  LDG.E.CONSTANT R29, desc[UR4][R20.64+-0x1c] ;  /* 0xffffe404141d7981 */ /* 0x000ea8000c1e9900 */
[----:B------:R-:W3:Y:S01]  /*0250*/  LDG.E.CONSTANT R11, desc[UR4][R20.64+-0x18] ;  /* 0xffffe804140b7981 */ /* 0x000ee2000c1e9900 */
[----:B------:R-:W-:-:S03]  /*0260*/  IMAD.WIDE R26, R3, 0x4, R14 ;  /* 0x00000004031a7825 */ /* 0x000fc600078e020e */
[----:B------:R-:W4:Y:S04]  /*0270*/  LDG.E.CONSTANT R23, desc[UR4][R20.64+-0x14] ;  /* 0xffffec0414177981 */ /* 0x000f28000c1e9900 */
[----:B------:R-:W5:Y:S04]  /*0280*/  LDG.E.CONSTANT R9, desc[UR4][R26.64+-0x20] ;  /* 0xffffe0041a097981 */ /* 0x000f68000c1e9900 */
[----:B------:R-:W5:Y:S04]  /*0290*/  LDG.E.CONSTANT R7, desc[UR4][R26.64+-0x1c] ;  /* 0xffffe4041a077981 */ /* 0x000f68000c1e9900 */
[----:B------:R-:W5:Y:S04]  /*02a0*/  LDG.E.CONSTANT R25, desc[UR4][R20.64+-0x10] ;  /* 0xfffff00414197981 */ /* 0x000f68000c1e9900 */
[----:B------:R-:W5:Y:S01]  /*02b0*/  LDG.E.CONSTANT R24, desc[UR4][R26.64+0x4] ;  /* 0x000004041a187981 */ /* 0x000f62000c1e9900 */
[----:B0-----:R-:W-:-:S06]  /*02c0*/  IMAD.WIDE R18, R19, 0x4, R16 ;  /* 0x0000000413127825 */ /* 0x001fcc00078e0210 */
[----:B------:R-:W5:Y:S01]  /*02d0*/  LDG.E.CONSTANT R18, desc[UR4][R18.64] ;  /* 0x0000000412127981 */ /* 0x000f62000c1e9900 */
[----:B--2---:R-:W-:-:S05]  /*02e0*/  IMAD.WIDE R28, R29, 0x4, R16 ;  /* 0x000000041d1c7825 */ /* 0x004fca00078e0210 */
[----:B------:R-:W2:Y:S01]  /*02f0*/  LDG.E.CONSTANT R6, desc[UR4][R28.64] ;  /* 0x000000041c067981 */ /* 0x000ea2000c1e9900 */
[----:B---3--:R-:W-:-:S03]  /*0300*/  IMAD.WIDE R10, R11, 0x4, R16 ;  /* 0x000000040b0a7825 */ /* 0x008fc600078e0210 */
[----:B------:R-:W3:Y:S04]  /*0310*/  LDG.E.CONSTANT R19, desc[UR4][R20.64+-0xc] ;  /* 0xfffff40414137981 */ /* 0x000ee8000c1e9900 */
[----:B------:R-:W3:Y:S01]  /*0320*/  LDG.E.CONSTANT R10, desc[UR4][R10.64] ;  /* 0x000000040a0a7981 */ /* 0x000ee2000c1e9900 */
[----:B----4-:R-:W-:-:S03]  /*0330*/  IMAD.WIDE R22, R23, 0x4, R16 ;  /* 0x0000000417167825 */ /* 0x010fc600078e0210 */
[----:B------:R-:W4:Y:S04]  /*0340*/  LDG.E.CONSTANT R29, desc[UR4][R20.64+-0x8] ;  /* 0xfffff804141d7981 */ /* 0x000f28000c1e9900 */
[----:B------:R-:W4:Y:S04]  /*0350*/  LDG.E.CONSTANT R22, desc[UR4][R22.64] ;  /* 0x0000000416167981 */ /* 0x000f28000c1e9900 */
[----:B------:R-:W3:Y:S04]  /*0360*/  LDG.E.CONSTANT R11, desc[UR4][R26.64+-0x18] ;  /* 0xffffe8041a0b7981 */ /* 0x000ee8000c1e9900 */
[----:B------:R-:W4:Y:S01]  /*0370*/  LDG.E.CONSTANT R23, desc[UR4][R26.64+-0xc] ;  /* 0xfffff4041a177981 */ /* 0x000f22000c1e9900 */
[----:B-----5:R-:W-:-:S03]  /*0380*/  IMAD R18, R18, R9, R8 ;  /* 0x0000000912127224 */ /* 0x020fc600078e0208 */
[----:B------:R-:W5:Y:S04]  /*0390*/  LDG.E.CONSTANT R8, desc[UR4][R26.64+-0x14] ;  /* 0xffffec041a087981 */ /* 0x000f68000c1e9900 */
[----:B------:R-:W5:Y:S01]  /*03a0*/  LDG.E.CONSTANT R9, desc[UR4][R20.64+-0x4] ;  /* 0xfffffc0414097981 */ /* 0x000f62000c1e9900 */
[----:B--2---:R-:W-:Y:S02]  /*03b0*/  IMAD R18, R6, R7, R18 ;  /* 0x0000000706127224 */ /* 0x004fe400078e0212 */
[----:B------:R-:W-:Y:S02]  /*03c0*/  IMAD.WIDE R6, R25, 0x4, R16 ;  /* 0x0000000419067825 */ /* 0x000fe400078e0210 */
[----:B------:R-:W2:Y:S04]  /*03d0*/  LDG.E.CONSTANT R25, desc[UR4][R26.64+-0x10] ;  /* 0xfffff0041a197981 */ /* 0x000ea8000c1e9900 */
[----:B------:R-:W2:Y:S04]  /*03e0*/  LDG.E.CONSTANT R6, desc[UR4][R6.64] ;  /* 0x0000000406067981 */ /* 0x000ea8000c1e9900 */
[----:B------:R-:W2:Y:S01]  /*03f0*/  LDG.E.CONSTANT R7, desc[UR4][R20.64] ;  /* 0x0000000414077981 */ /* 0x000ea2000c1e9900 */
[----:B---3--:R-:W-:-:S02]  /*0400*/  IMAD R10, R10, R11, R18 ;  /* 0x0000000b0a0a7224 */ /* 0x008fc400078e0212 */
[--C-:B------:R-:W-:Y:S01]  /*0410*/  IMAD.WIDE R18, R19, 0x4, R16.reuse ;  /* 0x0000000413127825 */ /* 0x100fe200078e0210 */
[----:B------:R-:W3:Y:S05]  /*0420*/  LDG.E.CONSTANT R11, desc[UR4][R20.64+0x4] ;  /* 0x00000404140b7981 */ /* 0x000eea000c1e9900 */
[----:B------:R-:W3:Y:S01]  /*0430*/  LDG.E.CONSTANT R18, desc[UR4][R18.64] ;  /* 0x0000000412127981 */ /* 0x000ee2000c1e9900 */
[----:B----4-:R-:W-:-:S06]  /*0440*/  IMAD.WIDE R28, R29, 0x4, R16 ;  /* 0x000000041d1c7825 */ /* 0x010fcc00078e0210 */
[----:B------:R-:W4:Y:S04]  /*0450*/  LDG.E.CONSTANT R28, desc[UR4][R28.64] ;  /* 0x000000041c1c7981 */ /* 0x000f28000c1e9900 */
[----:B------:R-:W4:Y:S04]  /*0460*/  LDG.E.CONSTANT R19, desc[UR4][R26.64+-0x8] ;  /* 0xfffff8041a137981 */ /* 0x000f28000c1e9900 */
[----:B------:R-:W4:Y:S01]  /*0470*/  LDG.E.CONSTANT R29, desc[UR4][R20.64+0x1c] ;  /* 0x00001c04141d7981 */ /* 0x000f22000c1e9900 */
[----:B-----5:R-:W-:Y:S02]  /*0480*/  IMAD R22, R22, R8, R10 ;  /* 0x0000000816167224 */ /* 0x020fe400078e020a */
[----:B------:R-:W-:-:S06]  /*0490*/  IMAD.WIDE R8, R9, 0x4, R16 ;  /* 0x0000000409087825 */ /* 0x000fcc00078e0210 */
[----:B------:R-:W5:Y:S04]  /*04a0*/  LDG.E.CONSTANT R8, desc[UR4][R8.64] ;  /* 0x0000000408087981 */ /* 0x000f68000c1e9900 */
[----:B------:R-:W5:Y:S01]  /*04b0*/  LDG.E.CONSTANT R9, desc[UR4][R26.64+-0x4] ;  /* 0xfffffc041a097981 */ /* 0x000f62000c1e9900 */
[----:B--2---:R-:W-:Y:S02]  /*04c0*/  IMAD R22, R6, R25, R22 ;  /* 0x0000001906167224 */ /* 0x004fe400078e0216 */
[--C-:B------:R-:W-:Y:S01]  /*04d0*/  IMAD.WIDE R6, R7, 0x4, R16.reuse ;  /* 0x0000000407067825 */ /* 0x100fe200078e0210 */
[----:B------:R-:W2:Y:S03]  /*04e0*/  LDG.E.CONSTANT R25, desc[UR4][R20.64+0x14] ;  /* 0x0000140414197981 */ /* 0x000ea6000c1e9900 */
[----:B---3--:R-:W-:-:S02]  /*04f0*/  IMAD.WIDE R10, R11, 0x4, R16 ;  /* 0x000000040b0a7825 */ /* 0x008fc400078e0210 */
[----:B------:R-:W3:Y:S02]  /*0500*/  LDG.E.CONSTANT R6, desc[UR4][R6.64] ;  /* 0x0000000406067981 */ /* 0x000ee4000c1e9900 */
[----:B------:R-:W-:Y:S02]  /*0510*/  IMAD R23, R18, R23, R22 ;  /* 0x0000001712177224 */ /* 0x000fe400078e0216 */
[----:B------:R-:W2:Y:S04]  /*0520*/  LDG.E.CONSTANT R10, desc[UR4][R10.64] ;  /* 0x000000040a0a7981 */ /* 0x000ea8000c1e9900 */
[----:B------:R-:W3:Y:S04]  /*0530*/  LDG.E.CONSTANT R22, desc[UR4][R20.64+0x8] ;  /* 0x0000080414167981 */ /* 0x000ee8000c1e9900 */
[----:B------:R-:W2:Y:S04]  /*0540*/  LDG.E.CONSTANT R7, desc[UR4][R26.64] ;  /* 0x000000041a077981 */ /* 0x000ea8000c1e9900 */
[----:B------:R-:W2:Y:S01]  /*0550*/  LDG.E.CONSTANT R18, desc[UR4][R20.64+0xc] ;  /* 0x00000c0414127981 */ /* 0x000ea2000c1e9900 */
[----:B----4-:R-:W-:-:S03]  /*0560*/  IMAD R19, R28, R19, R23 ;  /* 0x000000131c137224 */ /* 0x010fc600078e0217 */
[----:B------:R-:W4:Y:S04]  /*0570*/  LDG.E.CONSTANT R23, desc[UR4][R20.64+0x10] ;  /* 0x0000100414177981 */ /* 0x000f28000c1e9900 */
[----:B------:R-:W4:Y:S01]  /*0580*/  LDG.E.CONSTANT R11, desc[UR4][R26.64+0x18] ;  /* 0x000018041a0b7981 */ /* 0x000f22000c1e9900 */
[----:B-----5:R-:W-:-:S03]  /*0590*/  IMAD R8, R8, R9, R19 ;  /* 0x0000000908087224 */ /* 0x020fc600078e0213 */
[----:B------:R3:W5:Y:S04]  /*05a0*/  LDG.E.CONSTANT R19, desc[UR4][R20.64+0x18] ;  /* 0x0000180414137981 */ /* 0x000768000c1e9900 */
[----:B------:R-:W5:Y:S01]  /*05b0*/  LDG.E.CONSTANT R9, desc[UR4][R26.64+0x10] ;  /* 0x000010041a097981 */ /* 0x000f62000c1e9900 */
[----:B---3--:R-:W-:-:S04]  /*05c0*/  IMAD.WIDE R20, R22, 0x4, R16 ;  /* 0x0000000416147825 */ /* 0x008fc800078e0210 */
[----:B--2---:R-:W-:Y:S02]  /*05d0*/  IMAD R7, R6, R7, R8 ;  /* 0x0000000706077224 */ /* 0x004fe400078e0208 */
[----:B------:R-:W2:Y:S02]  /*05e0*/  LDG.E.CONSTANT R8, desc[UR4][R26.64+0xc] ;  /* 0x00000c041a087981 */ /* 0x000ea4000c1e9900 */
[----:B------:R-:W-:Y:S02]  /*05f0*/  IMAD R6, R10, R24, R7 ;  /* 0x000000180a067224 */ /* 0x000fe400078e0207 */
[----:B------:R-:W3:Y:S04]  /*0600*/  LDG.E.CONSTANT R7, desc[UR4][R26.64+0x8] ;  /* 0x000008041a077981 */ /* 0x000ee8000c1e9900 */
[----:B------:R-:W2:Y:S01]  /*0610*/  LDG.E.CONSTANT R10, desc[UR4][R26.64+0x14] ;  /* 0x000014041a0a7981 */ /* 0x000ea2000c1e9900 */
[----:B----4-:R-:W-:-:S04]  /*0620*/  IMAD.WIDE R22, R23, 0x4, R16 ;  /* 0x0000000417167825 */ /* 0x010fc800078e0210 */
[--C-:B------:R-:W-:Y:S02]  /*0630*/  IMAD.WIDE R24, R25, 0x4, R16.reuse ;  /* 0x0000000419187825 */ /* 0x100fe400078e0210 */
[----:B------:R-:W4:Y:S04]  /*0640*/  LDG.E.CONSTANT R22, desc[UR4][R22.64] ;  /* 0x0000000416167981 */ /* 0x000f28000c1e9900 */
[----:B------:R-:W4:Y:S04]  /*0650*/  LDG.E.CONSTANT R26, desc[UR4][R26.64+0x1c] ;  /* 0x00001c041a1a7981 */ /* 0x000f28000c1e9900 */
[----:B------:R-:W4:Y:S04]  /*0660*/  LDG.E.CONSTANT R25, desc[UR4][R24.64] ;  /* 0x0000000418197981 */ /* 0x000f28000c1e9900 */
[----:B------:R0:W3:Y:S02]  /*0670*/  LDG.E.CONSTANT R27, desc[UR4][R20.64] ;  /* 0x00000004141b7981 */ /* 0x0000e4000c1e9900 */
[----:B0-----:R-:W-:-:S06]  /*0680*/  IMAD.WIDE R20, R18, 0x4, R16 ;  /* 0x0000000412147825 */ /* 0x001fcc00078e0210 */
[----:B------:R-:W2:Y:S01]  /*0690*/  LDG.E.CONSTANT R21, desc[UR4][R20.64] ;  /* 0x0000000414157981 */ /* 0x000ea2000c1e9900 */
[----:B-----5:R-:W-:-:S04]  /*06a0*/  IMAD.WIDE R18, R19, 0x4, R16 ;  /* 0x0000000413127825 */ /* 0x020fc800078e0210 */
[----:B------:R-:W-:Y:S02]  /*06b0*/  IMAD.WIDE R16, R29, 0x4, R16 ;  /* 0x000000041d107825 */ /* 0x000fe400078e0210 */
[----:B------:R-:W5:Y:S04]  /*06c0*/  LDG.E.CONSTANT R18, desc[UR4][R18.64] ;  /* 0x0000000412127981 */ /* 0x000f68000c1e9900 */
[----:B------:R-:W5:Y:S01]  /*06d0*/  LDG.E.CONSTANT R16, desc[UR4][R16.64] ;  /* 0x0000000410107981 */ /* 0x000f62000c1e9900 */
[----:B------:R-:W-:-:S04]  /*06e0*/  IADD3 R2, PT, PT, R2, 0x10, RZ ;  /* 0x0000001002027810 */ /* 0x000fc80007ffe0ff */
[----:B------:R-:W-:Y:S02]  /*06f0*/  ISETP.NE.AND P1, PT, R2, RZ, PT ;  /* 0x000000ff0200720c */ /* 0x000fe40003f25270 */
[----:B------:R-:W-:Y:S01]  /*0700*/  IADD3 R3, PT, PT, R3, 0x10, RZ ;  /* 0x0000001003037810 */ /* 0x000fe20007ffe0ff */
[----:B---3--:R-:W-:-:S04]  /*0710*/  IMAD R6, R27, R7, R6 ;  /* 0x000000071b067224 */ /* 0x008fc800078e0206 */
[----:B--2---:R-:W-:-:S04]  /*0720*/  IMAD R6, R21, R8, R6 ;  /* 0x0000000815067224 */ /* 0x004fc800078e0206 */
[----:B----4-:R-:W-:-:S04]  /*0730*/  IMAD R6, R22, R9, R6 ;  /* 0x0000000916067224 */ /* 0x010fc800078e0206 */
[----:B------:R-:W-:-:S04]  /*0740*/  IMAD R6, R25, R10, R6 ;  /* 0x0000000a19067224 */ /* 0x000fc800078e0206 */
[----:B-----5:R-:W-:-:S04]  /*0750*/  IMAD R11, R18, R11, R6 ;  /* 0x0000000b120b7224 */ /* 0x020fc800078e0206 */
[----:B------:R-:W-:Y:S01]  /*0760*/  IMAD R8, R16, R26, R11 ;  /* 0x0000001a10087224 */ /* 0x000fe200078e020b */
[----:B------:R-:W-:Y:S06]  /*0770*/  @P1 BRA `(.L_x_4) ;  /* 0xfffffff800a41947 */ /* 0x000fec000383ffff */
.L_x_3:
[----:B------:R-:W-:Y:S05]  /*0780*/  BSYNC.RECONVERGENT B1 ;  /* 0x0000000000017941 */ /* 0x000fea0003800200 */
.L_x_2:
[----:B------:R-:W-:Y:S05]  /*0790*/  @!P0 BRA `(.L_x_1) ;  /* 0x0000000400948947 */ /* 0x000fea0003800000 */
[----:B------:R-:W-:Y:S01]  /*07a0*/  ISETP.GE.U32.AND P0, PT, R5, 0x8, PT ;  /* 0x000000080500780c */ /* 0x000fe20003f06070 */
[----:B------:R-:W-:Y:S01]  /*07b0*/  BSSY.RECONVERGENT B1, `(.L_x_5) ;  /* 0x0000032000017945 */ /* 0x000fe20003800200 */
[----:B------:R-:W-:-:S04]  /*07c0*/  LOP3.LUT R24, R4, 0x7, RZ, 0xc0, !PT ;  /* 0x0000000704187812 */ /* 0x000fc800078ec0ff */
[----:B------:R-:W-:-:S07]  /*07d0*/  ISETP.NE.AND P1, PT, R24, RZ, PT ;  /* 0x000000ff1800720c */ /* 0x000fce0003f25270 */
[----:B------:R-:W-:Y:S06]  /*07e0*/  @!P0 BRA `(.L_x_6) ;  /* 0x0000000000b88947 */ /* 0x000fec0003800000 */
[----:B------:R-:W0:Y:S08]  /*07f0*/  LDC.64 R20, c[0x0][0x390] ;  /* 0x0000e400ff147b82 */ /* 0x000e300000000a00 */
[----:B------:R-:W1:Y:S08]  /*0800*/  LDC.64 R6, c[0x0][0x380] ;  /* 0x0000e000ff067b82 */ /* 0x000e700000000a00 */
[----:B------:R-:W2:Y:S01]  /*0810*/  LDC.64 R10, c[0x0][0x388] ;  /* 0x0000e200ff0a7b82 */ /* 0x000ea20000000a00 */
[----:B0-----:R-:W-:-:S05]  /*0820*/  IMAD.WIDE R20, R3, 0x4, R20 ;  /* 0x0000000403147825 */ /* 0x001fca00078e0214 */
[----:B------:R-:W1:Y:S04]  /*0830*/  LDG.E.CONSTANT R29, desc[UR4][R20.64] ;  /* 0x00000004141d7981 */ /* 0x000e68000c1e9900 */
[----:B------:R-:W3:Y:S04]  /*0840*/  LDG.E.CONSTANT R27, desc[UR4][R20.64+0x4] ;  /* 0x00000404141b7981 */ /* 0x000ee8000c1e9900 */
[----:B------:R-:W4:Y:S04]  /*0850*/  LDG.E.CONSTANT R23, desc[UR4][R20.64+0x8] ;  /* 0x0000080414177981 */ /* 0x000f28000c1e9900 */
[----:B------:R-:W5:Y:S04]  /*0860*/  LDG.E.CONSTANT R13, desc[UR4][R20.64+0xc] ;  /* 0x00000c04140d7981 */ /* 0x000f68000c1e9900 */
[----:B------:R-:W5:Y:S04]  /*0870*/  LDG.E.CONSTANT R15, desc[UR4][R20.64+0x10] ;  /* 0x00001004140f7981 */ /* 0x000f68000c1e9900 */
[----:B------:R-:W5:Y:S04]  /*0880*/  LDG.E.CONSTANT R17, desc[UR4][R20.64+0x14] ;  /* 0x0000140414117981 */ /* 0x000f68000c1e9900 */
[----:B------:R-:W5:Y:S04]  /*0890*/  LDG.E.CONSTANT R19, desc[UR4][R20.64+0x18] ;  /* 0x0000180414137981 */ /* 0x000f68000c1e9900 */
[----:B------:R4:W5:Y:S01]  /*08a0*/  LDG.E.CONSTANT R9, desc[UR4][R20.64+0x1c] ;  /* 0x00001c0414097981 */ /* 0x000962000c1e9900 */
[----:B--2---:R-:W-:-:S05]  /*08b0*/  IMAD.WIDE R10, R3, 0x4, R10 ;  /* 0x00000004030a7825 */ /* 0x004fca00078e020a */
[----:B------:R-:W2:Y:S04]  /*08c0*/  LDG.E.CONSTANT R2, desc[UR4][R10.64] ;  /* 0x000000040a027981 */ /* 0x000ea8000c1e9900 */
[----:B------:R-:W2:Y:S01]  /*08d0*/  LDG.E.CONSTANT R25, desc[UR4][R10.64+0x8] ;  /* 0x000008040a197981 */ /* 0x000ea2000c1e9900 */
[----:B-1----:R-:W-:-:S04]  /*08e0*/  IMAD.WIDE R28, R29, 0x4, R6 ;  /* 0x000000041d1c7825 */ /* 0x002fc800078e0206 */
[--C-:B---3--:R-:W-:Y:S01]  /*08f0*/  IMAD.WIDE R26, R27, 0x4, R6.reuse ;  /* 0x000000041b1a7825 */ /* 0x108fe200078e0206 */
[----:B------:R-:W2:Y:S03]  /*0900*/  LDG.E.CONSTANT R5, desc[UR4][R28.64] ;  /* 0x000000041c057981 */ /* 0x000ea6000c1e9900 */
[--C-:B----4-:R-:W-:Y:S01]  /*0910*/  IMAD.WIDE R20, R23, 0x4, R6.reuse ;  /* 0x0000000417147825 */ /* 0x110fe200078e0206 */
[----:B------:R-:W3:Y:S04]  /*0920*/  LDG.E.CONSTANT R22, desc[UR4][R26.64] ;  /* 0x000000041a167981 */ /* 0x000ee8000c1e9900 */
[----:B------:R-:W3:Y:S01]  /*0930*/  LDG.E.CONSTANT R23, desc[UR4][R10.64+0x4] ;  /* 0x000004040a177981 */ /* 0x000ee2000c1e9900 */
[----:B-----5:R-:W-:-:S03]  /*0940*/  IMAD.WIDE R12, R13, 0x4, R6 ;  /* 0x000000040d0c7825 */ /* 0x020fc600078e0206 */
[----:B------:R-:W4:Y:S01]  /*0950*/  LDG.E.CONSTANT R20, desc[UR4][R20.64] ;  /* 0x0000000414147981 */ /* 0x000f22000c1e9900 */
[----:B------:R-:W-:-:S03]  /*0960*/  IMAD.WIDE R14, R15, 0x4, R6 ;  /* 0x000000040f0e7825 */ /* 0x000fc600078e0206 */
[----:B------:R-:W5:Y:S01]  /*0970*/  LDG.E.CONSTANT R12, desc[UR4][R12.64] ;  /* 0x000000040c0c7981 */ /* 0x000f62000c1e9900 */
[----:B------:R-:W-:-:S03]  /*0980*/  IMAD.WIDE R16, R17, 0x4, R6 ;  /* 0x0000000411107825 */ /* 0x000fc600078e0206 */
[----:B------:R-:W5:Y:S01]  /*0990*/  LDG.E.CONSTANT R29, desc[UR4][R10.64+0xc] ;  /* 0x00000c040a1d7981 */ /* 0x000f62000c1e9900 */
[----:B------:R-:W-:-:S03]  /*09a0*/  IMAD.WIDE R18, R19, 0x4, R6 ;  /* 0x0000000413127825 */ /* 0x000fc600078e0206 */
[----:B------:R-:W5:Y:S04]  /*09b0*/  LDG.E.CONSTANT R14, desc[UR4][R14.64] ;  /* 0x000000040e0e7981 */ /* 0x000f68000c1e9900 */
[----:B------:R-:W5:Y:S01]  /*09c0*/  LDG.E.CONSTANT R28, desc[UR4][R10.64+0x10] ;  /* 0x000010040a1c7981 */ /* 0x000f62000c1e9900 */
[----:B------:R-:W-:-:S03]  /*09d0*/  IMAD.WIDE R6, R9, 0x4, R6 ;  /* 0x0000000409067825 */ /* 0x000fc600078e0206 */
[----:B------:R-:W5:Y:S04]  /*09e0*/  LDG.E.CONSTANT R16, desc[UR4][R16.64] ;  /* 0x0000000410107981 */ /* 0x000f68000c1e9900 */
[----:B------:R-:W5:Y:S04]  /*09f0*/  LDG.E.CONSTANT R27, desc[UR4][R10.64+0x14] ;  /* 0x000014040a1b7981 */ /* 0x000f68000c1e9900 */
[----:B------:R-:W5:Y:S04]  /*0a00*/  LDG.E.CONSTANT R18, desc[UR4][R18.64] ;  /* 0x0000000412127981 */ /* 0x000f68000c1e9900 */
[----:B------:R-:W5:Y:S04]  /*0a10*/  LDG.E.CONSTANT R9, desc[UR4][R10.64+0x18] ;  /* 0x000018040a097981 */ /* 0x000f68000c1e9900 */
[----:B------:R-:W5:Y:S04]  /*0a20*/  LDG.E.CONSTANT R13, desc[UR4][R10.64+0x1c] ;  /* 0x00001c040a0d7981 */ /* 0x000f68000c1e9900 */
[----:B------:R-:W5:Y:S01]  /*0a30*/  LDG.E.CONSTANT R6, desc[UR4][R6.64] ;  /* 0x0000000406067981 */ /* 0x000f62000c1e9900 */
[----:B------:R-:W-:Y:S01]  /*0a40*/  IADD3 R3, PT, PT, R3, 0x8, RZ ;  /* 0x0000000803037810 */ /* 0x000fe20007ffe0ff */
[----:B--2---:R-:W-:-:S04]  /*0a50*/  IMAD R2, R5, R2, R8 ;  /* 0x0000000205027224 */ /* 0x004fc800078e0208 */
[----:B---3--:R-:W-:-:S04]  /*0a60*/  IMAD R2, R22, R23, R2 ;  /* 0x0000001716027224 */ /* 0x008fc800078e0202 */
[----:B----4-:R-:W-:-:S04]  /*0a70*/  IMAD R2, R20, R25, R2 ;  /* 0x0000001914027224 */ /* 0x010fc800078e0202 */
[----:B-----5:R-:W-:-:S04]  /*0a80*/  IMAD R29, R12, R29, R2 ;  /* 0x0000001d0c1d7224 */ /* 0x020fc800078e0202 */
[----:B------:R-:W-:-:S04]  /*0a90*/  IMAD R14, R14, R28, R29 ;  /* 0x0000001c0e0e7224 */ /* 0x000fc800078e021d */
[----:B------:R-:W-:-:S04]  /*0aa0*/  IMAD R14, R16, R27, R14 ;  /* 0x0000001b100e7224 */ /* 0x000fc800078e020e */
[----:B------:R-:W-:-:S04]  /*0ab0*/  IMAD R14, R18, R9, R14 ;  /* 0x00000009120e7224 */ /* 0x000fc800078e020e */
[----:B------:R-:W-:-:S07]  /*0ac0*/  IMAD R8, R6, R13, R14 ;  /* 0x0000000d06087224 */ /* 0x000fce00078e020e */
.L_x_6:
[----:B------:R-:W-:Y:S05]  /*0ad0*/  BSYNC.RECONVERGENT B1 ;  /* 0x0000000000017941 */ /* 0x000fea0003800200 */
.L_x_5:
[----:B------:R-:W-:Y:S05]  /*0ae0*/  @!P1 BRA `(.L_x_1) ;  /* 0x0000000000c09947 */ /* 0x000fea0003800000 */
[----:B------:R-:W-:Y:S01]  /*0af0*/  ISETP.GE.U32.AND P0, PT, R24, 0x4, PT ;  /* 0x000000041800780c */ /* 0x000fe20003f06070 */
[----:B------:R-:W-:Y:S01]  /*0b00*/  BSSY.RECONVERGENT B1, `(.L_x_7) ;  /* 0x000001e000017945 */ /* 0x000fe20003800200 */
[----:B------:R-:W-:-:S04]  /*0b10*/  LOP3.LUT R4, R4, 0x3, RZ, 0xc0, !PT ;  /* 0x0000000304047812 */ /* 0x000fc800078ec0ff */
[----:B------:R-:W-:-:S07]  /*0b20*/  ISETP.NE.AND P1, PT, R4, RZ, PT ;  /* 0x000000ff0400720c */ /* 0x000fce0003f25270 */
[----:B------:R-:W-:Y:S06]  /*0b30*/  @!P0 BRA `(.L_x_8) ;  /* 0x0000000000688947 */ /* 0x000fec0003800000 */
[----:B------:R-:W0:Y:S08]  /*0b40*/  LDC.64 R6, c[0x0][0x390] ;  /* 0x0000e400ff067b82 */ /* 0x000e300000000a00 */
[----:B------:R-:W1:Y:S01]  /*0b50*/  LDC.64 R10, c[0x0][0x388] ;  /* 0x0000e200ff0a7b82 */ /* 0x000e620000000a00 */
[----:B0-----:R-:W-:-:S07]  /*0b60*/  IMAD.WIDE R12, R3, 0x4, R6 ;  /* 0x00000004030c7825 */ /* 0x001fce00078e0206 */
[----:B------:R-:W0:Y:S01]  /*0b70*/  LDC.64 R6, c[0x0][0x380] ;  /* 0x0000e000ff067b82 */ /* 0x000e220000000a00 */
[----:B------:R-:W0:Y:S04]  /*0b80*/  LDG.E.CONSTANT R15, desc[UR4][R12.64] ;  /* 0x000000040c0f7981 */ /* 0x000e28000c1e9900 */
[----:B------:R-:W2:Y:S04]  /*0b90*/  LDG.E.CONSTANT R17, desc[UR4][R12.64+0x4] ;  /* 0x000004040c117981 */ /* 0x000ea8000c1e9900 */
[----:B------:R-:W3:Y:S04]  /*0ba0*/  LDG.E.CONSTANT R19, desc[UR4][R12.64+0x8] ;  /* 0x000008040c137981 */ /* 0x000ee8000c1e9900 */
[----:B------:R-:W4:Y:S01]  /*0bb0*/  LDG.E.CONSTANT R9, desc[UR4][R12.64+0xc] ;  /* 0x00000c040c097981 */ /* 0x000f22000c1e9900 */
[----:B-1----:R-:W-:-:S05]  /*0bc0*/  IMAD.WIDE R10, R3, 0x4, R10 ;  /* 0x00000004030a7825 */ /* 0x002fca00078e020a */
[----:B------:R-:W5:Y:S04]  /*0bd0*/  LDG.E.CONSTANT R2, desc[UR4][R10.64] ;  /* 0x000000040a027981 */ /* 0x000f68000c1e9900 */
[----:B------:R-:W5:Y:S04]  /*0be0*/  LDG.E.CONSTANT R5, desc[UR4][R10.64+0x4] ;  /* 0x000004040a057981 */ /* 0x000f68000c1e9900 */
[----:B------:R-:W5:Y:S01]  /*0bf0*/  LDG.E.CONSTANT R12, desc[UR4][R10.64+0xc] ;  /* 0x00000c040a0c7981 */ /* 0x000f62000c1e9900 */
[----:B0-----:R-:W-:-:S04]  /*0c00*/  IMAD.WIDE R14, R15, 0x4, R6 ;  /* 0x000000040f0e7825 */ /* 0x001fc800078e0206 */
[--C-:B--2---:R-:W-:Y:S02]  /*0c10*/  IMAD.WIDE R16, R17, 0x4, R6.reuse ;  /* 0x0000000411107825 */ /* 0x104fe400078e0206 */
[----:B------:R-:W5:Y:S02]  /*0c20*/  LDG.E.CONSTANT R15, desc[UR4][R14.64] ;  /* 0x000000040e0f7981 */ /* 0x000f64000c1e9900 */
[--C-:B---3--:R-:W-:Y:S02]  /*0c30*/  IMAD.WIDE R18, R19, 0x4, R6.reuse ;  /* 0x0000000413127825 */ /* 0x108fe400078e0206 */
[----:B------:R-:W2:Y:S02]  /*0c40*/  LDG.E.CONSTANT R17, desc[UR4][R16.64] ;  /* 0x0000000410117981 */ /* 0x000ea4000c1e9900 */
[----:B----4-:R-:W-:Y:S02]  /*0c50*/  IMAD.WIDE R6, R9, 0x4, R6 ;  /* 0x0000000409067825 */ /* 0x010fe400078e0206 */
[----:B------:R-:W3:Y:S04]  /*0c60*/  LDG.E.CONSTANT R19, desc[UR4][R18.64] ;  /* 0x0000000412137981 */ /* 0x000ee8000c1e9900 */
[----:B------:R-:W3:Y:S04]  /*0c70*/  LDG.E.CONSTANT R9, desc[UR4][R10.64+0x8] ;  /* 0x000008040a097981 */ /* 0x000ee8000c1e9900 */
[----:B------:R-:W4:Y:S01]  /*0c80*/  LDG.E.CONSTANT R7, desc[UR4][R6.64] ;  /* 0x0000000406077981 */ /* 0x000f22000c1e9900 */
[----:B------:R-:W-:Y:S01]  /*0c90*/  IADD3 R3, PT, PT, R3, 0x4, RZ ;  /* 0x0000000403037810 */ /* 0x000fe20007ffe0ff */
[----:B-----5:R-:W-:-:S04]  /*0ca0*/  IMAD R2, R15, R2, R8 ;  /* 0x000000020f027224 */ /* 0x020fc800078e0208 */
[----:B--2---:R-:W-:-:S04]  /*0cb0*/  IMAD R2, R17, R5, R2 ;  /* 0x0000000511027224 */ /* 0x004fc800078e0202 */
[----:B---3--:R-:W-:-:S04]  /*0cc0*/  IMAD R2, R19, R9, R2 ;  /* 0x0000000913027224 */ /* 0x008fc800078e0202 */
[----:B----4-:R-:W-:-:S07]  /*0cd0*/  IMAD R8, R7, R12, R2 ;  /* 0x0000000c07087224 */ /* 0x010fce00078e0202 */
.L_x_8:
[----:B------:R-:W-:Y:S05]  /*0ce0*/  BSYNC.RECONVERGENT B1 ;  /* 0x0000000000017941 */ /* 0x000fea0003800200 */
.L_x_7:
[----:B------:R-:W-:Y:S05]  /*0cf0*/  @!P1 BRA `(.L_x_1) ;  /* 0x00000000003c9947 */ /* 0x000fea0003800000 */
[----:B------:R-:W0:Y:S01]  /*0d00*/  LDC.64 R14, c[0x0][0x390] ;  /* 0x0000e400ff0e7b82 */ /* 0x000e220000000a00 */
[----:B------:R-:W-:-:S07]  /*0d10*/  IADD3 R2, PT, PT, -R4, RZ, RZ ;  /* 0x000000ff04027210 */ /* 0x000fce0007ffe1ff */
[----:B------:R-:W1:Y:S08]  /*0d20*/  LDC.64 R16, c[0x0][0x380] ;  /* 0x0000e000ff107b82 */ /* 0x000e700000000a00 */
[----:B------:R-:W2:Y:S02]  /*0d30*/  LDC.64 R12, c[0x0][0x388] ;  /* 0x0000e200ff0c7b82 */ /* 0x000ea40000000a00 */
.L_x_9:
[----:B0-----:R-:W-:-:S06]  /*0d40*/  IMAD.WIDE R6, R3, 0x4, R14 ;  /* 0x0000000403067825 */ /* 0x001fcc00078e020e */
[----:B------:R-:W1:Y:S01]  /*0d50*/  LDG.E.CONSTANT R7, desc[UR4][R6.64] ;  /* 0x0000000406077981 */ /* 0x000e62000c1e9900 */
[----:B--2---:R-:W-:-:S06]  /*0d60*/  IMAD.WIDE R4, R3, 0x4, R12 ;  /* 0x0000000403047825 */ /* 0x004fcc00078e020c */
[----:B------:R-:W2:Y:S01]  /*0d70*/  LDG.E.CONSTANT R4, desc[UR4][R4.64] ;  /* 0x0000000404047981 */ /* 0x000ea2000c1e9900 */
[----:B------:R-:W-:Y:S01]  /*0d80*/  IADD3 R2, PT, PT, R2, 0x1, RZ ;  /* 0x0000000102027810 */ /* 0x000fe20007ffe0ff */
[----:B-1----:R-:W-:-:S06]  /*0d90*/  IMAD.WIDE R10, R7, 0x4, R16 ;  /* 0x00000004070a7825 */ /* 0x002fcc00078e0210 */
[----:B------:R-:W2:Y:S01]  /*0da0*/  LDG.E.CONSTANT R11, desc[UR4][R10.64] ;  /* 0x000000040a0b7981 */ /* 0x000ea2000c1e9900 */
[----:B------:R-:W-:Y:S02]  /*0db0*/  ISETP.NE.AND P0, PT, R2, RZ, PT ;  /* 0x000000ff0200720c */ /* 0x000fe40003f05270 */
[----:B------:R-:W-:Y:S01]  /*0dc0*/  IADD3 R3, PT, PT, R3, 0x1, RZ ;  /* 0x0000000103037810 */ /* 0x000fe20007ffe0ff */
[----:B--2---:R-:W-:-:S10]  /*0dd0*/  IMAD R8, R11, R4, R8 ;  /* 0x000000040b087224 */ /* 0x004fd400078e0208 */
[----:B------:R-:W-:Y:S05]  /*0de0*/  @P0 BRA `(.L_x_9) ;  /* 0xfffffffc00d40947 */ /* 0x000fea000383ffff */
.L_x_1:
[----:B------:R-:W-:Y:S05]  /*0df0*/  BSYNC.RECONVERGENT B0 ;  /* 0x0000000000007941 */ /* 0x000fea0003800200 */
.L_x_0:
[----:B------:R-:W0:Y:S02]  /*0e00*/  LDC.64 R2, c[0x0][0x3a0] ;  /* 0x0000e800ff027b82 */ /* 0x000e240000000a00 */
[----:B0-----:R-:W-:-:S05]  /*0e10*/  IMAD.WIDE.U32 R2, R0, 0x4, R2 ;  /* 0x0000000400027825 */ /* 0x001fca00078e0002 */
[----:B------:R-:W-:Y:S01]  /*0e20*/  STG.E desc[UR4][R2.64], R8 ;  /* 0x0000000802007986 */ /* 0x000fe2000c101904 */
[----:B------:R-:W-:Y:S05]  /*0e30*/  EXIT ;  /* 0x000000000000794d */ /* 0x000fea0003800000 */
.L_x_10:
[----:B------:R-:W-:-:S00]  /*0e40*/  BRA `(.L_x_10) ;  /* 0xfffffffc00fc7947 */ /* 0x000fc0000383ffff */
[----:B------:R-:W-:-:S00]  /*0e50*/  NOP ;  /* 0x0000000000007918 */ /* 0x000fc00000000000 */
        /* <DEDUP_REMOVED lines=10> */
.L_x_42:


//--------------------- .text._Z7get_csrPKiPiS1_S0_ii --------------------------
	.section	.text._Z7get_csrPKiPiS1_S0_ii,"ax",@progbits
	.align	128
        .global         _Z7get_csrPKiPiS1_S0_ii
        .type           _Z7get_csrPKiPiS1_S0_ii,@function
        .size           _Z7get_csrPKiPiS1_S0_ii,(.L_x_43 - _Z7get_csrPKiPiS1_S0_ii)
        .other          _Z7get_csrPKiPiS1_S0_ii,@"STO_CUDA_ENTRY STV_DEFAULT"
_Z7get_csrPKiPiS1_S0_ii:
.text._Z7get_csrPKiPiS1_S0_ii:
[----:B------:R-:W-:Y:S01]  /*0000*/  LDC R1, c[0x0][0x37c] ;  /* 0x0000df00ff017b82 */ /* 0x000fe20000000800 */
[----:B------:R-:W0:Y:S01]  /*0010*/  S2R R9, SR_TID.X ;  /* 0x0000000000097919 */ /* 0x000e220000002100 */
[----:B------:R-:W0:Y:S02]  /*0020*/  LDCU UR4, c[0x0][0x3a0] ;  /* 0x00007400ff0477ac */ /* 0x000e240008000800 */
[----:B0-----:R-:W-:-:S13]  /*0030*/  ISETP.GE.AND P0, PT, R9, UR4, PT ;  /* 0x0000000409007c0c */ /* 0x001fda000bf06270 */
[----:B------:R-:W-:Y:S05]  /*0040*/  @P0 EXIT ;  /* 0x000000000000094d */ /* 0x000fea0003800000 */
[----:B------:R-:W0:Y:S08]  /*0050*/  LDC R0, c[0x0][0x3a4] ;  /* 0x0000e900ff007b82 */ /* 0x000e300000000800 */
[----:B------:R-:W1:Y:S01]  /*0060*/  LDC.64 R4, c[0x0][0x398] ;  /* 0x0000e600ff047b82 */ /* 0x000e620000000a00 */
[----:B0-----:R-:W-:-:S13]  /*0070*/  ISETP.GE.AND P0, PT, R0, 0x1, PT ;  /* 0x000000010000780c */ /* 0x001fda0003f06270 */
[----:B-1----:R-:W-:Y:S05]  /*0080*/  @!P0 EXIT ;  /* 0x000000000000894d */ /* 0x002fea0003800000 */
[----:B------:R-:W0:Y:S01]  /*0090*/  LDCU.64 UR4, c[0x0][0x358] ;  /* 0x00006b00ff0477ac */ /* 0x000e220008000a00 */
[C---:B------:R-:W-:Y:S01]  /*00a0*/  IMAD.WIDE.U32 R4, R9.reuse, 0x4, R4 ;  /* 0x0000000409047825 */ /* 0x040fe200078e0004 */
[----:B------:R-:W1:Y:S04]  /*00b0*/  LDCU UR6, c[0x0][0x3a4] ;  /* 0x00007480ff0677ac */ /* 0x000e680008000800 */
[----:B0-----:R0:W5:Y:S01]  /*00c0*/  LDG.E.CONSTANT R2, desc[UR4][R4.64] ;  /* 0x0000000404027981 */ /* 0x001162000c1e9900 */
[-C--:B------:R-:W-:Y:S01]  /*00d0*/  IMAD R9, R9, R0.reuse, RZ ;  /* 0x0000000009097224 */ /* 0x080fe200078e02ff */
[----:B------:R-:W-:Y:S04]  /*00e0*/  BSSY.RECONVERGENT B0, `(.L_x_11) ;  /* 0x000002e000007945 */ /* 0x000fe80003800200 */
[----:B------:R-:W-:-:S04]  /*00f0*/  IADD3 R0, PT, PT, R9, R0, RZ ;  /* 0x0000000009007210 */ /* 0x000fc80007ffe0ff */
[----:B------:R-:W-:-:S05]  /*0100*/  VIADDMNMX R8, R9, 0x1, R0, !PT ;  /* 0x0000000109087846 */ /* 0x000fca0007800100 */
[----:B------:R-:W-:-:S05]  /*0110*/  IMAD.IADD R3, R8, 0x1, -R9 ;  /* 0x0000000108037824 */ /* 0x000fca00078e0a09 */
[----:B------:R-:W-:Y:S02]  /*0120*/  LOP3.LUT P0, R12, R3, 0x3, RZ, 0xc0, !PT ;  /* 0x00000003030c7812 */ /* 0x000fe4000780c0ff */
[----:B------:R-:W-:-:S11]  /*0130*/  MOV R3, R9 ;  /* 0x0000000900037202 */ /* 0x000fd60000000f00 */
[----:B01----:R-:W-:Y:S05]  /*0140*/  @!P0 BRA `(.L_x_12) ;  /* 0x00000000009c8947 */ /* 0x003fea0003800000 */
[----:B------:R-:W0:Y:S01]  /*0150*/  LDC.64 R10, c[0x0][0x380] ;  /* 0x0000e000ff0a7b82 */ /* 0x000e220000000a00 */
[----:B------:R-:W-:Y:S01]  /*0160*/  IMAD.MOV R12, RZ, RZ, -R12 ;  /* 0x000000ffff0c7224 */ /* 0x000fe200078e0a0c */
[----:B------:R-:W-:-:S06]  /*0170*/  MOV R3, R9 ;  /* 0x0000000900037202 */ /* 0x000fcc0000000f00 */
[----:B------:R-:W1:Y:S08]  /*0180*/  LDC.64 R4, c[0x0][0x388] ;  /* 0x0000e200ff047b82 */ /* 0x000e700000000a00 */
[----:B------:R-:W2:Y:S01]  /*0190*/  LDC.64 R6, c[0x0][0x390] ;  /* 0x0000e400ff067b82 */ /* 0x000ea20000000a00 */
[----:B0-----:R-:W-:-:S07]  /*01a0*/  IMAD.WIDE.U32 R10, R9, 0x4, R10 ;  /* 0x00000004090a7825 */ /* 0x001fce00078e000a */
.L_x_15:
[----:B0-----:R0:W3:Y:S01]  /*01b0*/  LDG.E.CONSTANT R21, desc[UR4][R10.64] ;  /* 0x000000040a157981 */ /* 0x0010e2000c1e9900 */
[----:B------:R-:W-:Y:S01]  /*01c0*/  VIADD R12, R12, 0x1 ;  /* 0x000000010c0c7836 */ /* 0x000fe20000000000 */
[----:B------:R-:W-:Y:S04]  /*01d0*/  BSSY.RECONVERGENT B1, `(.L_x_13) ;  /* 0x000001b000017945 */ /* 0x000fe80003800200 */
[----:B------:R-:W-:Y:S02]  /*01e0*/  ISETP.NE.AND P1, PT, R12, RZ, PT ;  /* 0x000000ff0c00720c */ /* 0x000fe40003f25270 */
[----:B0-----:R-:W-:Y:S02]  /*01f0*/  IADD3 R10, P0, PT, R10, 0x4, RZ ;  /* 0x000000040a0a7810 */ /* 0x001fe40007f1e0ff */
[----:B---3--:R-:W-:-:S13]  /*0200*/  ISETP.NE.AND P2, PT, R21, RZ, PT ;  /* 0x000000ff1500720c */ /* 0x008fda0003f45270 */
[----:B------:R-:W-:Y:S05]  /*0210*/  @!P2 BRA `(.L_x_14) ;  /* 0x000000000058a947 */ /* 0x000fea0003800000 */
[----:B------:R-:W0:Y:S01]  /*0220*/  I2F.U32.RP R13, UR6 ;  /* 0x00000006000d7d06 */ /* 0x000e220008209000 */
[----:B------:R-:W-:-:S07]  /*0230*/  ISETP.NE.U32.AND P3, PT, RZ, UR6, PT ;  /* 0x00000006ff007c0c */ /* 0x000fce000bf65070 */
[----:B0-----:R-:W0:Y:S02]  /*0240*/  MUFU.RCP R13, R13 ;  /* 0x0000000d000d7308 */ /* 0x001e240000001000 */
[----:B0-----:R-:W-:-:S06]  /*0250*/  IADD3 R14, PT, PT, R13, 0xffffffe, RZ ;  /* 0x0ffffffe0d0e7810 */ /* 0x001fcc0007ffe0ff */
[----:B------:R0:W3:Y:S02]  /*0260*/  F2I.FTZ.U32.TRUNC.NTZ R15, R14 ;  /* 0x0000000e000f7305 */ /* 0x0000e4000021f000 */
[----:B0-----:R-:W-:Y:S02]  /*0270*/  HFMA2 R14, -RZ, RZ, 0, 0 ;  /* 0x00000000ff0e7431 */ /* 0x001fe400000001ff */
[----:B---3--:R-:W-:-:S04]  /*0280*/  IMAD.MOV R17, RZ, RZ, -R15 ;  /* 0x000000ffff117224 */ /* 0x008fc800078e0a0f */
[----:B------:R-:W-:-:S04]  /*0290*/  IMAD R17, R17, UR6, RZ ;  /* 0x0000000611117c24 */ /* 0x000fc8000f8e02ff */
[----:B------:R-:W-:-:S04]  /*02a0*/  IMAD.HI.U32 R16, R15, R17, R14 ;  /* 0x000000110f107227 */ /* 0x000fc800078e000e */
[----:B-1---5:R-:W-:-:S04]  /*02b0*/  IMAD.WIDE R14, R2, 0x4, R4 ;  /* 0x00000004020e7825 */ /* 0x022fc800078e0204 */
[----:B------:R-:W-:Y:S01]  /*02c0*/  IMAD.HI.U32 R16, R16, R3, RZ ;  /* 0x0000000310107227 */ /* 0x000fe200078e00ff */
[----:B------:R0:W-:Y:S03]  /*02d0*/  STG.E desc[UR4][R14.64], R21 ;  /* 0x000000150e007986 */ /* 0x0001e6000c101904 */
[----:B------:R-:W-:-:S04]  /*02e0*/  IMAD.MOV R16, RZ, RZ, -R16 ;  /* 0x000000ffff107224 */ /* 0x000fc800078e0a10 */
[----:B------:R-:W-:Y:S02]  /*02f0*/  IMAD R19, R16, UR6, R3 ;  /* 0x0000000610137c24 */ /* 0x000fe4000f8e0203 */
[C---:B--2---:R-:W-:Y:S01]  /*0300*/  IMAD.WIDE R16, R2.reuse, 0x4, R6 ;  /* 0x0000000402107825 */ /* 0x044fe200078e0206 */
[----:B------:R-:W-:Y:S02]  /*0310*/  IADD3 R2, PT, PT, R2, 0x1, RZ ;  /* 0x0000000102027810 */ /* 0x000fe40007ffe0ff */
[----:B------:R-:W-:-:S13]  /*0320*/  ISETP.GE.U32.AND P2, PT, R19, UR6, PT ;  /* 0x0000000613007c0c */ /* 0x000fda000bf46070 */
[----:B------:R-:W-:-:S04]  /*0330*/  @P2 IADD3 R19, PT, PT, R19, -UR6, RZ ;  /* 0x8000000613132c10 */ /* 0x000fc8000fffe0ff */
[----:B------:R-:W-:-:S13]  /*0340*/  ISETP.GE.U32.AND P2, PT, R19, UR6, PT ;  /* 0x0000000613007c0c */ /* 0x000fda000bf46070 */
[----:B------:R-:W-:Y:S01]  /*0350*/  @P2 VIADD R19, R19, -UR6 ;  /* 0x8000000613132c36 */ /* 0x000fe20008000000 */
[----:B------:R-:W-:-:S05]  /*0360*/  @!P3 LOP3.LUT R19, RZ, UR6, RZ, 0x33, !PT ;  /* 0x00000006ff13bc12 */ /* 0x000fca000f8e33ff */
[----:B------:R0:W-:Y:S02]  /*0370*/  STG.E desc[UR4][R16.64], R19 ;  /* 0x0000001310007986 */ /* 0x0001e4000c101904 */
.L_x_14:
[----:B------:R-:W-:Y:S05]  /*0380*/  BSYNC.RECONVERGENT B1 ;  /* 0x0000000000017941 */ /* 0x000fea0003800200 */
.L_x_13:
[----:B------:R-:W-:Y:S01]  /*0390*/  IMAD.X R11, RZ, RZ, R11, P0 ;  /* 0x000000ffff0b7224 */ /* 0x000fe200000e060b */
[----:B------:R-:W-:Y:S01]  /*03a0*/  IADD3 R3, PT, PT, R3, 0x1, RZ ;  /* 0x0000000103037810 */ /* 0x000fe20007ffe0ff */
[----:B------:R-:W-:Y:S06]  /*03b0*/  @P1 BRA `(.L_x_15) ;  /* 0xfffffffc007c1947 */ /* 0x000fec000383ffff */
.L_x_12:
[----:B------:R-:W-:Y:S05]  /*03c0*/  BSYNC.RECONVERGENT B0 ;  /* 0x0000000000007941 */ /* 0x000fea0003800200 */
.L_x_11:
[----:B------:R-:W-:-:S05]  /*03d0*/  IMAD.IADD R8, R9, 0x1, -R8 ;  /* 0x0000000109087824 */ /* 0x000fca00078e0a08 */
[----:B------:R-:W-:-:S13]  /*03e0*/  ISETP.GT.U32.AND P0, PT, R8, -0x4, PT ;  /* 0xfffffffc0800780c */ /* 0x000fda0003f04070 */
[----:B------:R-:W-:Y:S05]  /*03f0*/  @P0 EXIT ;  /* 0x000000000000094d */ /* 0x000fea0003800000 */
[----:B-1----:R-:W1:Y:S01]  /*0400*/  LDC.64 R4, c[0x0][0x388] ;  /* 0x0000e200ff047b82 */ /* 0x002e620000000a00 */
[----:B------:R-:W-:Y:S01]  /*0410*/  IADD3 R3, PT, PT, R3, 0x1, RZ ;  /* 0x0000000103037810 */ /* 0x000fe20007ffe0ff */
[----:B------:R-:W3:Y:S06]  /*0420*/  LDCU UR6, c[0x0][0x3a4] ;  /* 0x00007480ff0677ac */ /* 0x000eec0008000800 */
[----:B--2---:R-:W2:Y:S08]  /*0430*/  LDC.64 R6, c[0x0][0x390] ;  /* 0x0000e400ff067b82 */ /* 0x004eb00000000a00 */
[----:B------:R-:W4:Y:S02]  /*0440*/  LDC.64 R8, c[0x0][0x380] ;  /* 0x0000e000ff087b82 */ /* 0x000f240000000a00 */
.L_x_24:
[----:B0-----:R-:W-:-:S04]  /*0450*/  VIADD R19, R3, 0xffffffff ;  /* 0xffffffff03137836 */ /* 0x001fc80000000000 */
[----:B--2-4-:R-:W-:-:S05]  /*0460*/  IMAD.WIDE.U32 R14, R19, 0x4, R8 ;  /* 0x00000004130e7825 */ /* 0x014fca00078e0008 */
[----:B------:R-:W4:Y:S04]  /*0470*/  LDG.E.CONSTANT R13, desc[UR4][R14.64] ;  /* 0x000000040e0d7981 */ /* 0x000f28000c1e9900 */
[----:B------:R-:W3:Y:S04]  /*0480*/  LDG.E.CONSTANT R12, desc[UR4][R14.64+0x4] ;  /* 0x000004040e0c7981 */ /* 0x000ee8000c1e9900 */
[----:B------:R-:W2:Y:S04]  /*0490*/  LDG.E.CONSTANT R11, desc[UR4][R14.64+0x8] ;  /* 0x000008040e0b7981 */ /* 0x000ea8000c1e9900 */
[----:B------:R-:W2:Y:S01]  /*04a0*/  LDG.E.CONSTANT R10, desc[UR4][R14.64+0xc] ;  /* 0x00000c040e0a7981 */ /* 0x000ea2000c1e9900 */
[----:B------:R-:W-:Y:S01]  /*04b0*/  BSSY.RECONVERGENT B0, `(.L_x_16) ;  /* 0x000001c000007945 */ /* 0x000fe20003800200 */
[----:B----4-:R-:W-:-:S02]  /*04c0*/  ISETP.NE.AND P3, PT, R13, RZ, PT ;  /* 0x000000ff0d00720c */ /* 0x010fc40003f65270 */
[----:B---3--:R-:W-:Y:S02]  /*04d0*/  ISETP.NE.AND P2, PT, R12, RZ, PT ;  /* 0x000000ff0c00720c */ /* 0x008fe40003f45270 */
[----:B--2---:R-:W-:Y:S02]  /*04e0*/  ISETP.NE.AND P0, PT, R11, RZ, PT ;  /* 0x000000ff0b00720c */ /* 0x004fe40003f05270 */
[----:B------:R-:W-:-:S07]  /*04f0*/  ISETP.NE.AND P1, PT, R10, RZ, PT ;  /* 0x000000ff0a00720c */ /* 0x000fce0003f25270 */
[----:B------:R-:W-:Y:S06]  /*0500*/  @!P3 BRA `(.L_x_17) ;  /* 0x000000000058b947 */ /* 0x000fec0003800000 */
[----:B------:R-:W0:Y:S01]  /*0510*/  I2F.U32.RP R16, UR6 ;  /* 0x0000000600107d06 */ /* 0x000e220008209000 */
[----:B------:R-:W-:Y:S02]  /*0520*/  MOV R14, RZ ;  /* 0x000000ff000e7202 */ /* 0x000fe40000000f00 */
[----:B------:R-:W-:-:S05]  /*0530*/  ISETP.NE.U32.AND P4, PT, RZ, UR6, PT ;  /* 0x00000006ff007c0c */ /* 0x000fca000bf85070 */
[----:B0-----:R-:W0:Y:S02]  /*0540*/  MUFU.RCP R16, R16 ;  /* 0x0000001000107308 */ /* 0x001e240000001000 */
[----:B0-----:R-:W-:-:S06]  /*0550*/  IADD3 R15, PT, PT, R16, 0xffffffe, RZ ;  /* 0x0ffffffe100f7810 */ /* 0x001fcc0007ffe0ff */
[----:B------:R-:W0:Y:S02]  /*0560*/  F2I.FTZ.U32.TRUNC.NTZ R15, R15 ;  /* 0x0000000f000f7305 */ /* 0x000e24000021f000 */
[----:B0-----:R-:W-:-:S04]  /*0570*/  IMAD.MOV R17, RZ, RZ, -R15 ;  /* 0x000000ffff117224 */ /* 0x001fc800078e0a0f */
[----:B------:R-:W-:-:S04]  /*0580*/  IMAD R17, R17, UR6, RZ ;  /* 0x0000000611117c24 */ /* 0x000fc8000f8e02ff */
[----:B------:R-:W-:-:S04]  /*0590*/  IMAD.HI.U32 R14, R15, R17, R14 ;  /* 0x000000110f0e7227 */ /* 0x000fc800078e000e */
[----:B-----5:R-:W-:-:S04]  /*05a0*/  IMAD.WIDE R16, R2, 0x4, R6 ;  /* 0x0000000402107825 */ /* 0x020fc800078e0206 */
[----:B------:R-:W-:-:S04]  /*05b0*/  IMAD.HI.U32 R14, R14, R19, RZ ;  /* 0x000000130e0e7227 */ /* 0x000fc800078e00ff */
[----:B------:R-:W-:-:S04]  /*05c0*/  IMAD.MOV R14, RZ, RZ, -R14 ;  /* 0x000000ffff0e7224 */ /* 0x000fc800078e0a0e */
[----:B------:R-:W-:Y:S02]  /*05d0*/  IMAD R19, R14, UR6, R19 ;  /* 0x000000060e137c24 */ /* 0x000fe4000f8e0213 */
[C---:B-1----:R-:W-:Y:S01]  /*05e0*/  IMAD.WIDE R14, R2.reuse, 0x4, R4 ;  /* 0x00000004020e7825 */ /* 0x042fe200078e0204 */
[----:B------:R-:W-:Y:S02]  /*05f0*/  IADD3 R2, PT, PT, R2, 0x1, RZ ;  /* 0x0000000102027810 */ /* 0x000fe40007ffe0ff */
[C---:B------:R-:W-:Y:S02]  /*0600*/  ISETP.GE.U32.AND P3, PT, R19.reuse, UR6, PT ;  /* 0x0000000613007c0c */ /* 0x040fe4000bf66070 */
[----:B------:R0:W-:Y:S11]  /*0610*/  STG.E desc[UR4][R14.64], R13 ;  /* 0x0000000d0e007986 */ /* 0x0001f6000c101904 */
[----:B------:R-:W-:-:S04]  /*0620*/  @P3 IADD3 R19, PT, PT, R19, -UR6, RZ ;  /* 0x8000000613133c10 */ /* 0x000fc8000fffe0ff */
[----:B------:R-:W-:-:S13]  /*0630*/  ISETP.GE.U32.AND P3, PT, R19, UR6, PT ;  /* 0x0000000613007c0c */ /* 0x000fda000bf66070 */
[----:B------:R-:W-:Y:S01]  /*0640*/  @P3 VIADD R19, R19, -UR6 ;  /* 0x8000000613133c36 */ /* 0x000fe20008000000 */
[----:B------:R-:W-:-:S05]  /*0650*/  @!P4 LOP3.LUT R19, RZ, UR6, RZ, 0x33, !PT ;  /* 0x00000006ff13cc12 */ /* 0x000fca000f8e33ff */
[----:B------:R0:W-:Y:S02]  /*0660*/  STG.E desc[UR4][R16.64], R19 ;  /* 0x0000001310007986 */ /* 0x0001e4000c101904 */
.L_x_17:
[----:B------:R-:W-:Y:S05]  /*0670*/  BSYNC.RECONVERGENT B0 ;  /* 0x0000000000007941 */ /* 0x000fea0003800200 */
.L_x_16:
[----:B------:R-:W-:Y:S04]  /*0680*/  BSSY.RECONVERGENT B0, `(.L_x_18) ;  /* 0x0000018000007945 */ /* 0x000fe80003800200 */
[----:B------:R-:W-:Y:S05]  /*0690*/  @!P2 BRA `(.L_x_19) ;  /* 0x000000000058a947 */ /* 0x000fea0003800000 */
[----:B0-----:R-:W0:Y:S01]  /*06a0*/  I2F.U32.RP R16, UR6 ;  /* 0x0000000600107d06 */ /* 0x001e220008209000 */
[----:B------:R-:W-:Y:S01]  /*06b0*/  IMAD.MOV.U32 R14, RZ, RZ, RZ ;  /* 0x000000ffff0e7224 */ /* 0x000fe200078e00ff */
[----:B------:R-:W-:-:S06]  /*06c0*/  ISETP.NE.U32.AND P3, PT, RZ, UR6, PT ;  /* 0x00000006ff007c0c */ /* 0x000fcc000bf65070 */
[----:B0-----:R-:W0:Y:S02]  /*06d0*/  MUFU.RCP R16, R16 ;  /* 0x0000001000107308 */ /* 0x001e240000001000 */
[----:B0-----:R-:W-:Y:S02]  /*06e0*/  VIADD R15, R16, 0xffffffe ;  /* 0x0ffffffe100f7836 */ /* 0x001fe40000000000 */
[----:B-----5:R-:W-:-:S04]  /*06f0*/  IMAD.WIDE R16, R2, 0x4, R6 ;  /* 0x0000000402107825 */ /* 0x020fc800078e0206 */
[----:B------:R-:W0:Y:S02]  /*0700*/  F2I.FTZ.U32.TRUNC.NTZ R15, R15 ;  /* 0x0000000f000f7305 */ /* 0x000e24000021f000 */
[----:B0-----:R-:W-:-:S05]  /*0710*/  IADD3 R13, PT, PT, RZ, -R15, RZ ;  /* 0x8000000fff0d7210 */ /* 0x001fca0007ffe0ff */
[----:B------:R-:W-:-:S04]  /*0720*/  IMAD R13, R13, UR6, RZ ;  /* 0x000000060d0d7c24 */ /* 0x000fc8000f8e02ff */
[----:B------:R-:W-:-:S06]  /*0730*/  IMAD.HI.U32 R14, R15, R13, R14 ;  /* 0x0000000d0f0e7227 */ /* 0x000fcc00078e000e */
[----:B------:R-:W-:-:S05]  /*0740*/  IMAD.HI.U32 R13, R14, R3, RZ ;  /* 0x000000030e0d7227 */ /* 0x000fca00078e00ff */
[----:B------:R-:W-:-:S05]  /*0750*/  IADD3 R14, PT, PT, -R13, RZ, RZ ;  /* 0x000000ff0d0e7210 */ /* 0x000fca0007ffe1ff */
[----:B------:R-:W-:Y:S02]  /*0760*/  IMAD R13, R14, UR6, R3 ;  /* 0x000000060e0d7c24 */ /* 0x000fe4000f8e0203 */
[----:B-1----:R-:W-:-:S03]  /*0770*/  IMAD.WIDE R14, R2, 0x4, R4 ;  /* 0x00000004020e7825 */ /* 0x002fc600078e0204 */
[C---:B------:R-:W-:Y:S01]  /*0780*/  ISETP.GE.U32.AND P2, PT, R13.reuse, UR6, PT ;  /* 0x000000060d007c0c */ /* 0x040fe2000bf46070 */
[----:B------:R-:W-:Y:S01]  /*0790*/  VIADD R2, R2, 0x1 ;  /* 0x0000000102027836 */ /* 0x000fe20000000000 */
[----:B------:R2:W-:Y:S11]  /*07a0*/  STG.E desc[UR4][R14.64], R12 ;  /* 0x0000000c0e007986 */ /* 0x0005f6000c101904 */
[----:B------:R-:W-:-:S05]  /*07b0*/  @P2 VIADD R13, R13, -UR6 ;  /* 0x800000060d0d2c36 */ /* 0x000fca0008000000 */
[----:B------:R-:W-:-:S13]  /*07c0*/  ISETP.GE.U32.AND P2, PT, R13, UR6, PT ;  /* 0x000000060d007c0c */ /* 0x000fda000bf46070 */
[----:B------:R-:W-:Y:S02]  /*07d0*/  @P2 IADD3 R13, PT, PT, R13, -UR6, RZ ;  /* 0x800000060d0d2c10 */ /* 0x000fe4000fffe0ff */
[----:B------:R-:W-:-:S05]  /*07e0*/  @!P3 LOP3.LUT R13, RZ, UR6, RZ, 0x33, !PT ;  /* 0x00000006ff0dbc12 */ /* 0x000fca000f8e33ff */
[----:B------:R2:W-:Y:S02]  /*07f0*/  STG.E desc[UR4][R16.64], R13 ;  /* 0x0000000d10007986 */ /* 0x0005e4000c101904 */
.L_x_19:
[----:B------:R-:W-:Y:S05]  /*0800*/  BSYNC.RECONVERGENT B0 ;  /* 0x0000000000007941 */ /* 0x000fea0003800200 */
.L_x_18:
[----:B------:R-:W-:Y:S04]  /*0810*/  BSSY.RECONVERGENT B0, `(.L_x_20) ;  /* 0x0000019000007945 */ /* 0x000fe80003800200 */
[----:B------:R-:W-:Y:S05]  /*0820*/  @!P0 BRA `(.L_x_21) ;  /* 0x00000000005c8947 */ /* 0x000fea0003800000 */
[----:B0-2---:R-:W0:Y:S01]  /*0830*/  I2F.U32.RP R14, UR6 ;  /* 0x00000006000e7d06 */ /* 0x005e220008209000 */
[----:B------:R-:W-:Y:S01]  /*0840*/  HFMA2 R12, -RZ, RZ, 0, 0 ;  /* 0x00000000ff0c7431 */ /* 0x000fe200000001ff */
[----:B------:R-:W-:-:S06]  /*0850*/  ISETP.NE.U32.AND P2, PT, RZ, UR6, PT ;  /* 0x00000006ff007c0c */ /* 0x000fcc000bf45070 */
[----:B0-----:R-:W0:Y:S02]  /*0860*/  MUFU.RCP R14, R14 ;  /* 0x0000000e000e7308 */ /* 0x001e240000001000 */
[----:B0-----:R-:W-:-:S06]  /*0870*/  IADD3 R15, PT, PT, R14, 0xffffffe, RZ ;  /* 0x0ffffffe0e0f7810 */ /* 0x001fcc0007ffe0ff */
[----:B------:R0:W2:Y:S02]  /*0880*/  F2I.FTZ.U32.TRUNC.NTZ R13, R15 ;  /* 0x0000000f000d7305 */ /* 0x0000a4000021f000 */
[----:B0----5:R-:W-:-:S04]  /*0890*/  IMAD.WIDE R14, R2, 0x4, R6 ;  /* 0x00000004020e7825 */ /* 0x021fc800078e0206 */
[----:B--2---:R-:W-:-:S04]  /*08a0*/  IMAD.MOV R17, RZ, RZ, -R13 ;  /* 0x000000ffff117224 */ /* 0x004fc800078e0a0d */
[----:B------:R-:W-:-:S04]  /*08b0*/  IMAD R17, R17, UR6, RZ ;  /* 0x0000000611117c24 */ /* 0x000fc8000f8e02ff */
[----:B------:R-:W-:-:S04]  /*08c0*/  IMAD.HI.U32 R13, R13, R17, R12 ;  /* 0x000000110d0d7227 */ /* 0x000fc800078e000c */
[----:B------:R-:W-:-:S04]  /*08d0*/  VIADD R12, R3, 0x1 ;  /* 0x00000001030c7836 */ /* 0x000fc80000000000 */
        /* <DEDUP_REMOVED lines=12> */
.L_x_21:
[----:B------:R-:W-:Y:S05]  /*09a0*/  BSYNC.RECONVERGENT B0 ;  /* 0x0000000000007941 */ /* 0x000fea0003800200 */
.L_x_20:
[----:B------:R-:W-:Y:S04]  /*09b0*/  BSSY.RECONVERGENT B0, `(.L_x_22) ;  /* 0x0000019000007945 */ /* 0x000fe80003800200 */
[----:B------:R-:W-:Y:S05]  /*09c0*/  @!P1 BRA `(.L_x_23) ;  /* 0x00000000005c9947 */ /* 0x000fea0003800000 */
[----:B0-23--:R-:W0:Y:S01]  /*09d0*/  I2F.U32.RP R14, UR6 ;  /* 0x00000006000e7d06 */ /* 0x00de220008209000 */
[----:B------:R-:W-:Y:S02]  /*09e0*/  MOV R12, RZ ;  /* 0x000000ff000c7202 */ /* 0x000fe40000000f00 */
[----:B------:R-:W-:-:S05]  /*09f0*/  ISETP.NE.U32.AND P1, PT, RZ, UR6, PT ;  /* 0x00000006ff007c0c */ /* 0x000fca000bf25070 */
[----:B0-----:R-:W0:Y:S02]  /*0a00*/  MUFU.RCP R14, R14 ;  /* 0x0000000e000e7308 */ /* 0x001e240000001000 */
[----:B0-----:R-:W-:Y:S01]  /*0a10*/  IADD3 R13, PT, PT, R14, 0xffffffe, RZ ;  /* 0x0ffffffe0e0d7810 */ /* 0x001fe20007ffe0ff */
[----:B-----5:R-:W-:-:S05]  /*0a20*/  IMAD.WIDE R14, R2, 0x4, R6 ;  /* 0x00000004020e7825 */ /* 0x020fca00078e0206 */
[----:B------:R-:W0:Y:S02]  /*0a30*/  F2I.FTZ.U32.TRUNC.NTZ R13, R13 ;  /* 0x0000000d000d7305 */ /* 0x000e24000021f000 */
[----:B0-----:R-:W-:-:S04]  /*0a40*/  IMAD.MOV R11, RZ, RZ, -R13 ;  /* 0x000000ffff0b7224 */ /* 0x001fc800078e0a0d */
        /* <DEDUP_REMOVED lines=15> */
.L_x_23:
[----:B------:R-:W-:Y:S05]  /*0b40*/  BSYNC.RECONVERGENT B0 ;  /* 0x0000000000007941 */ /* 0x000fea0003800200 */
.L_x_22:
[C---:B---34-:R-:W-:Y:S02]  /*0b50*/  IADD3 R11, PT, PT, R3.reuse, 0x3, RZ ;  /* 0x00000003030b7810 */ /* 0x058fe40007ffe0ff */
[----:B------:R-:W-:Y:S02]  /*0b60*/  IADD3 R3, PT, PT, R3, 0x4, RZ ;  /* 0x0000000403037810 */ /* 0x000fe40007ffe0ff */
[----:B------:R-:W-:-:S13]  /*0b70*/  ISETP.GE.AND P0, PT, R11, R0, PT ;  /* 0x000000000b00720c */ /* 0x000fda0003f06270 */
[----:B------:R-:W-:Y:S05]  /*0b80*/  @!P0 BRA `(.L_x_24) ;  /* 0xfffffff800308947 */ /* 0x000fea000383ffff */
[----:B------:R-:W-:Y:S05]  /*0b90*/  EXIT ;  /* 0x000000000000794d */ /* 0x000fea0003800000 */
.L_x_25:
        /* <DEDUP_REMOVED lines=14> */
.L_x_43:


//--------------------- .text._Z10prefix_sumPKiPii --------------------------
	.section	.text._Z10prefix_sumPKiPii,"ax",@progbits
	.align	128
        .global         _Z10prefix_sumPKiPii
        .type           _Z10prefix_sumPKiPii,@function
        .size           _Z10prefix_sumPKiPii,(.L_x_44 - _Z10prefix_sumPKiPii)
        .other          _Z10prefix_sumPKiPii,@"STO_CUDA_ENTRY STV_DEFAULT"
_Z10prefix_sumPKiPii:
.text._Z10prefix_sumPKiPii:
[----:B------:R-:W-:Y:S01]  /*0000*/  LDC R1, c[0x0][0x37c] ;  /* 0x0000df00ff017b82 */ /* 0x000fe20000000800 */
[----:B------:R-:W0:Y:S01]  /*0010*/  S2R R9, SR_TID.X ;  /* 0x0000000000097919 */ /* 0x000e220000002100 */
[----:B------:R-:W0:Y:S01]  /*0020*/  LDCU UR4, c[0x0][0x390] ;  /* 0x00007200ff0477ac */ /* 0x000e220008000800 */
[----:B------:R-:W-:Y:S01]  /*0030*/  BSSY.RECONVERGENT B0, `(.L_x_26) ;  /* 0x000000d000007945 */ /* 0x000fe20003800200 */
[----:B------:R-:W1:Y:S01]  /*0040*/  LDCU UR9, c[0x0][0x360] ;  /* 0x00006c00ff0977ac */ /* 0x000e620008000800 */
[----:B------:R-:W2:Y:S01]  /*0050*/  LDCU.64 UR10, c[0x0][0x358] ;  /* 0x00006b00ff0a77ac */ /* 0x000ea20008000a00 */
[----:B0-----:R-:W-:-:S13]  /*0060*/  ISETP.GE.AND P0, PT, R9, UR4, PT ;  /* 0x0000000409007c0c */ /* 0x001fda000bf06270 */
[----:B-12---:R-:W-:Y:S05]  /*0070*/  @P0 BRA `(.L_x_27) ;  /* 0x0000000000200947 */ /* 0x006fea0003800000 */
[----:B------:R-:W0:Y:S02]  /*0080*/  LDC.64 R2, c[0x0][0x380] ;  /* 0x0000e000ff027b82 */ /* 0x000e240000000a00 */
[----:B0-----:R-:W-:-:S06]  /*0090*/  IMAD.WIDE.U32 R2, R9, 0x4, R2 ;  /* 0x0000000409027825 */ /* 0x001fcc00078e0002 */
[----:B------:R-:W2:Y:S01]  /*00a0*/  LDG.E.CONSTANT R2, desc[UR10][R2.64] ;  /* 0x0000000a02027981 */ /* 0x000ea2000c1e9900 */
[----:B------:R-:W0:Y:S01]  /*00b0*/  S2UR UR5, SR_CgaCtaId ;  /* 0x00000000000579c3 */ /* 0x000e220000008800 */
[----:B------:R-:W-:Y:S02]  /*00c0*/  UMOV UR4, 0x400 ;  /* 0x0000040000047882 */ /* 0x000fe40000000000 */
[----:B0-----:R-:W-:-:S06]  /*00d0*/  ULEA UR4, UR5, UR4, 0x18 ;  /* 0x0000000405047291 */ /* 0x001fcc000f8ec0ff */
[----:B------:R-:W-:-:S05]  /*00e0*/  LEA R5, R9, UR4, 0x2 ;  /* 0x0000000409057c11 */ /* 0x000fca000f8e10ff */
[----:B--2---:R0:W-:Y:S02]  /*00f0*/  STS [R5], R2 ;  /* 0x0000000205007388 */ /* 0x0041e40000000800 */
.L_x_27:
[----:B------:R-:W-:Y:S05]  /*0100*/  BSYNC.RECONVERGENT B0 ;  /* 0x0000000000007941 */ /* 0x000fea0003800200 */
.L_x_26:
[----:B------:R-:W-:Y:S01]  /*0110*/  UISETP.GE.U32.AND UP0, UPT, UR9, 0x2, UPT ;  /* 0x000000020900788c */ /* 0x000fe2000bf06070 */
[----:B------:R-:W-:-:S08]  /*0120*/  UMOV UR4, URZ ;  /* 0x000000ff00047c82 */ /* 0x000fd00008000000 */
[----:B------:R-:W-:Y:S05]  /*0130*/  BRA.U !UP0, `(.L_x_28) ;  /* 0x0000000108907547 */ /* 0x000fea000b800000 */
[----:B------:R-:W1:Y:S01]  /*0140*/  LDCU UR6, c[0x0][0x390] ;  /* 0x00007200ff0677ac */ /* 0x000e620008000800 */
[----:B------:R-:W-:Y:S01]  /*0150*/  UMOV UR5, URZ ;  /* 0x000000ff00057c82 */ /* 0x000fe20008000000 */
[----:B------:R-:W-:-:S05]  /*0160*/  UMOV UR8, 0x1 ;  /* 0x0000000100087882 */ /* 0x000fca0000000000 */
.L_x_32:
[----:B------:R-:W-:Y:S01]  /*0170*/  BAR.SYNC.DEFER_BLOCKING 0x0 ;  /* 0x0000000000007b1d */ /* 0x000fe20000010000 */
[----:B------:R-:W-:-:S05]  /*0180*/  ISETP.GE.U32.AND P0, PT, R9, UR8, PT ;  /* 0x0000000809007c0c */ /* 0x000fca000bf06070 */
[----:B-1----:R-:W-:Y:S01]  /*0190*/  UMOV UR4, UR6 ;  /* 0x0000000600047c82 */ /* 0x002fe20008000000 */
[----:B------:R-:W-:Y:S07]  /*01a0*/  BSSY.RECONVERGENT B0, `(.L_x_29) ;  /* 0x0000015000007945 */ /* 0x000fee0003800200 */
[----:B--2---:R-:W-:Y:S05]  /*01b0*/  @!P0 BRA `(.L_x_30) ;  /* 0x0000000000308947 */ /* 0x004fea0003800000 */
[----:B------:R-:W1:Y:S01]  /*01c0*/  S2UR UR7, SR_CgaCtaId ;  /* 0x00000000000779c3 */ /* 0x000e620000008800 */
[----:B------:R-:W-:Y:S01]  /*01d0*/  UMOV UR6, 0x400 ;  /* 0x0000040000067882 */ /* 0x000fe20000000000 */
[----:B------:R-:W-:-:S05]  /*01e0*/  VIADD R0, R9, UR5 ;  /* 0x0000000509007c36 */ /* 0x000fca0008000000 */
[----:B0-----:R-:W-:Y:S01]  /*01f0*/  IADD3 R2, PT, PT, R0, -UR8, RZ ;  /* 0x8000000800027c10 */ /* 0x001fe2000fffe0ff */
[----:B-1----:R-:W-:-:S06]  /*0200*/  ULEA UR6, UR7, UR6, 0x18 ;  /* 0x0000000607067291 */ /* 0x002fcc000f8ec0ff */
[----:B------:R-:W-:-:S04]  /*0210*/  IMAD.U32 R5, RZ, RZ, UR6 ;  /* 0x00000006ff057e24 */ /* 0x000fc8000f8e00ff */
[--C-:B------:R-:W-:Y:S02]  /*0220*/  IMAD R0, R0, 0x4, R5.reuse ;  /* 0x0000000400007824 */ /* 0x100fe400078e0205 */
[----:B------:R-:W-:-:S04]  /*0230*/  IMAD R2, R2, 0x4, R5 ;  /* 0x0000000402027824 */ /* 0x000fc800078e0205 */
[----:B------:R-:W-:Y:S04]  /*0240*/  LDS R0, [R0] ;  /* 0x0000000000007984 */ /* 0x000fe80000000800 */
[----:B------:R-:W0:Y:S02]  /*0250*/  LDS R3, [R2] ;  /* 0x0000000002037984 */ /* 0x000e240000000800 */
[----:B0-----:R-:W-:Y:S01]  /*0260*/  IADD3 R3, PT, PT, R0, R3, RZ ;  /* 0x0000000300037210 */ /* 0x001fe20007ffe0ff */
[----:B------:R-:W-:Y:S06]  /*0270*/  BRA `(.L_x_31) ;  /* 0x00000000001c7947 */ /* 0x000fec0003800000 */
.L_x_30:
[----:B------:R-:W1:Y:S01]  /*0280*/  S2UR UR7, SR_CgaCtaId ;  /* 0x00000000000779c3 */ /* 0x000e620000008800 */
[----:B------:R-:W-:Y:S01]  /*0290*/  UMOV UR6, 0x400 ;  /* 0x0000040000067882 */ /* 0x000fe20000000000 */
[----:B------:R-:W-:Y:S01]  /*02a0*/  VIADD R0, R9, UR5 ;  /* 0x0000000509007c36 */ /* 0x000fe20008000000 */
[----:B-1----:R-:W-:-:S06]  /*02b0*/  ULEA UR6, UR7, UR6, 0x18 ;  /* 0x0000000607067291 */ /* 0x002fcc000f8ec0ff */
[----:B0-----:R-:W-:-:S05]  /*02c0*/  MOV R5, UR6 ;  /* 0x0000000600057c02 */ /* 0x001fca0008000f00 */
[----:B------:R-:W-:-:S05]  /*02d0*/  IMAD R0, R0, 0x4, R5 ;  /* 0x0000000400007824 */ /* 0x000fca00078e0205 */
[----:B------:R0:W1:Y:S02]  /*02e0*/  LDS R3, [R0] ;  /* 0x0000000000037984 */ /* 0x0000640000000800 */
.L_x_31:
[----:B------:R-:W-:Y:S05]  /*02f0*/  BSYNC.RECONVERGENT B0 ;  /* 0x0000000000007941 */ /* 0x000fea0003800200 */
.L_x_29:
[----:B0-----:R-:W-:Y:S01]  /*0300*/  IADD3 R0, PT, PT, R9, UR4, RZ ;  /* 0x0000000409007c10 */ /* 0x001fe2000fffe0ff */
[----:B------:R-:W-:Y:S01]  /*0310*/  USHF.L.U32 UR8, UR8, 0x1, URZ ;  /* 0x0000000108087899 */ /* 0x000fe200080006ff */
[----:B------:R-:W-:Y:S01]  /*0320*/  UMOV UR6, UR5 ;  /* 0x0000000500067c82 */ /* 0x000fe20008000000 */
[----:B------:R-:W-:Y:S02]  /*0330*/  UMOV UR5, UR4 ;  /* 0x0000000400057c82 */ /* 0x000fe40008000000 */
[----:B------:R-:W-:Y:S01]  /*0340*/  IMAD R0, R0, 0x4, R5 ;  /* 0x0000000400007824 */ /* 0x000fe200078e0205 */
[----:B------:R-:W-:-:S04]  /*0350*/  UISETP.GE.U32.AND UP0, UPT, UR8, UR9, UPT ;  /* 0x000000090800728c */ /* 0x000fc8000bf06070 */
[----:B-1----:R2:W-:Y:S05]  /*0360*/  STS [R0], R3 ;  /* 0x0000000300007388 */ /* 0x0025ea0000000800 */
[----:B------:R-:W-:Y:S05]  /*0370*/  BRA.U !UP0, `(.L_x_32) ;  /* 0xfffffffd087c7547 */ /* 0x000fea000b83ffff */
.L_x_28:
[----:B------:R-:W1:Y:S01]  /*0380*/  LDCU UR7, c[0x0][0x390] ;  /* 0x00007200ff0777ac */ /* 0x000e620008000800 */
[----:B------:R-:W-:Y:S01]  /*0390*/  BAR.SYNC.DEFER_BLOCKING 0x0 ;  /* 0x0000000000007b1d */ /* 0x000fe20000010000 */
[----:B-1----:R-:W-:-:S13]  /*03a0*/  ISETP.GE.AND P0, PT, R9, UR7, PT ;  /* 0x0000000709007c0c */ /* 0x002fda000bf06270 */
[----:B------:R-:W-:Y:S05]  /*03b0*/  @P0 EXIT ;  /* 0x000000000000094d */ /* 0x000fea0003800000 */
[----:B------:R-:W1:Y:S01]  /*03c0*/  S2UR UR6, SR_CgaCtaId ;  /* 0x00000000000679c3 */ /* 0x000e620000008800 */
[----:B------:R-:W-:Y:S01]  /*03d0*/  UMOV UR5, 0x400 ;  /* 0x0000040000057882 */ /* 0x000fe20000000000 */
[C---:B--2---:R-:W-:Y:S02]  /*03e0*/  IADD3 R0, PT, PT, R9.reuse, UR4, RZ ;  /* 0x0000000409007c10 */ /* 0x044fe4000fffe0ff */
[----:B------:R-:W-:-:S04]  /*03f0*/  ISETP.NE.AND P0, PT, R9, RZ, PT ;  /* 0x000000ff0900720c */ /* 0x000fc80003f05270 */
[----:B0-----:R-:W0:Y:S09]  /*0400*/  LDC.64 R4, c[0x0][0x388] ;  /* 0x0000e200ff047b82 */ /* 0x001e320000000a00 */
[----:B------:R-:W2:Y:S01]  /*0410*/  @!P0 LDC.64 R2, c[0x0][0x388] ;  /* 0x0000e200ff028b82 */ /* 0x000ea20000000a00 */
[----:B-1----:R-:W-:-:S06]  /*0420*/  ULEA UR5, UR6, UR5, 0x18 ;  /* 0x0000000506057291 */ /* 0x002fcc000f8ec0ff */
[----:B------:R-:W-:Y:S01]  /*0430*/  LEA R0, R0, UR5, 0x2 ;  /* 0x0000000500007c11 */ /* 0x000fe2000f8e10ff */
[----:B0-----:R-:W-:-:S04]  /*0440*/  IMAD.WIDE.U32 R4, R9, 0x4, R4 ;  /* 0x0000000409047825 */ /* 0x001fc800078e0004 */
[----:B------:R-:W0:Y:S04]  /*0450*/  LDS R7, [R0] ;  /* 0x0000000000077984 */ /* 0x000e280000000800 */
[----:B--2---:R-:W-:Y:S04]  /*0460*/  @!P0 STG.E desc[UR10][R2.64], RZ ;  /* 0x000000ff02008986 */ /* 0x004fe8000c10190a */
[----:B0-----:R-:W-:Y:S01]  /*0470*/  STG.E desc[UR10][R4.64+0x4], R7 ;  /* 0x0000040704007986 */ /* 0x001fe2000c10190a */
[----:B------:R-:W-:Y:S05]  /*0480*/  EXIT ;  /* 0x000000000000794d */ /* 0x000fea0003800000 */
.L_x_33:
        /* <DEDUP_REMOVED lines=15> */
.L_x_44:


//--------------------- .text._Z17get_elems_per_rowPKiPii --------------------------
	.section	.text._Z17get_elems_per_rowPKiPii,"ax",@progbits
	.align	128
        .global         _Z17get_elems_per_rowPKiPii
        .type           _Z17get_elems_per_rowPKiPii,@function
        .size           _Z17get_elems_per_rowPKiPii,(.L_x_45 - _Z17get_elems_per_rowPKiPii)
        .other          _Z17get_elems_per_rowPKiPii,@"STO_CUDA_ENTRY STV_DEFAULT"
_Z17get_elems_per_rowPKiPii:
.text._Z17get_elems_per_rowPKiPii:
[----:B------:R-:W-:Y:S01]  /*0000*/  LDC R1, c[0x0][0x37c] ;  /* 0x0000df00ff017b82 */ /* 0x000fe20000000800 */
[----:B------:R-:W0:Y:S01]  /*0010*/  S2R R2, SR_TID.X ;  /* 0x0000000000027919 */ /* 0x000e220000002100 */
[----:B------:R-:W0:Y:S01]  /*0020*/  LDCU UR9, c[0x0][0x390] ;  /* 0x00007200ff0977ac */ /* 0x000e220008000800 */
[----:B------:R-:W-:Y:S01]  /*0030*/  BSSY.RECONVERGENT B0, `(.L_x_34) ;  /* 0x00000a7000007945 */ /* 0x000fe20003800200 */
[----:B------:R-:W1:Y:S01]  /*0040*/  LDCU.64 UR10, c[0x0][0x358] ;  /* 0x00006b00ff0a77ac */ /* 0x000e620008000a00 */
[----:B0-----:R-:W-:-:S04]  /*0050*/  IMAD R3, R2, UR9, RZ ;  /* 0x0000000902037c24 */ /* 0x001fc8000f8e02ff */
[----:B------:R-:W-:-:S05]  /*0060*/  VIADD R0, R3, UR9 ;  /* 0x0000000903007c36 */ /* 0x000fca0008000000 */
[----:B------:R-:W-:Y:S01]  /*0070*/  ISETP.GE.AND P0, PT, R3, R0, PT ;  /* 0x000000000300720c */ /* 0x000fe20003f06270 */
[----:B------:R-:W-:-:S12]  /*0080*/  IMAD.MOV.U32 R0, RZ, RZ, RZ ;  /* 0x000000ffff007224 */ /* 0x000fd800078e00ff */
[----:B-1----:R-:W-:Y:S05]  /*0090*/  @P0 BRA `(.L_x_35) ;  /* 0x0000000800800947 */ /* 0x002fea0003800000 */
[----:B------:R-:W-:Y:S01]  /*00a0*/  UIADD3 UR4, UPT, UPT, UR9, -0x1, URZ ;  /* 0xffffffff09047890 */ /* 0x000fe2000fffe0ff */
[----:B------:R-:W-:Y:S01]  /*00b0*/  HFMA2 R0, -RZ, RZ, 0, 0 ;  /* 0x00000000ff007431 */ /* 0x000fe200000001ff */
[----:B------:R-:W-:Y:S02]  /*00c0*/  ULOP3.LUT UR8, UR9, 0xf, URZ, 0xc0, !UPT ;  /* 0x0000000f09087892 */ /* 0x000fe4000f8ec0ff */
[----:B------:R-:W-:Y:S02]  /*00d0*/  UISETP.GE.U32.AND UP1, UPT, UR4, 0xf, UPT ;  /* 0x0000000f0400788c */ /* 0x000fe4000bf26070 */
[----:B------:R-:W-:-:S07]  /*00e0*/  UISETP.NE.AND UP0, UPT, UR8, URZ, UPT ;  /* 0x000000ff0800728c */ /* 0x000fce000bf05270 */
[----:B------:R-:W-:Y:S05]  /*00f0*/  BRA.U !UP1, `(.L_x_36) ;  /* 0x0000000509347547 */ /* 0x000fea000b800000 */
[----:B------:R-:W0:Y:S01]  /*0100*/  LDCU.64 UR6, c[0x0][0x380] ;  /* 0x00007000ff0677ac */ /* 0x000e220008000a00 */
[----:B------:R-:W-:Y:S01]  /*0110*/  IMAD.MOV.U32 R0, RZ, RZ, RZ ;  /* 0x000000ffff007224 */ /* 0x000fe200078e00ff */
[----:B------:R-:W-:-:S04]  /*0120*/  ULOP3.LUT UR4, UR9, 0xfffffff0, URZ, 0xc0, !UPT ;  /* 0xfffffff009047892 */ /* 0x000fc8000f8ec0ff */
[----:B------:R-:W-:Y:S02]  /*0130*/  UIADD3 UR4, UPT, UPT, -UR4, URZ, URZ ;  /* 0x000000ff04047290 */ /* 0x000fe4000fffe1ff */
[----:B0-----:R-:W-:-:S04]  /*0140*/  UIADD3 UR5, UP1, UPT, UR6, 0x20, URZ ;  /* 0x0000002006057890 */ /* 0x001fc8000ff3e0ff */
[----:B------:R-:W-:-:S12]  /*0150*/  UIADD3.X UR6, UPT, UPT, URZ, UR7, URZ, UP1, !UPT ;  /* 0x00000007ff067290 */ /* 0x000fd80008ffe4ff */
.L_x_37:
[----:B------:R-:W-:Y:S01]  /*0160*/  MOV R5, UR6 ;  /* 0x0000000600057c02 */ /* 0x000fe20008000f00 */
[----:B------:R-:W-:-:S04]  /*0170*/  IMAD.U32 R4, RZ, RZ, UR5 ;  /* 0x00000005ff047e24 */ /* 0x000fc8000f8e00ff */
[----:B------:R-:W-:-:S05]  /*0180*/  IMAD.WIDE R4, R3, 0x4, R4 ;  /* 0x0000000403047825 */ /* 0x000fca00078e0204 */
[----:B------:R-:W2:Y:S04]  /*0190*/  LDG.E.CONSTANT R21, desc[UR10][R4.64+-0x20] ;  /* 0xffffe00a04157981 */ /* 0x000ea8000c1e9900 */
[----:B------:R-:W3:Y:S04]  /*01a0*/  LDG.E.CONSTANT R12, desc[UR10][R4.64+-0x1c] ;  /* 0xffffe40a040c7981 */ /* 0x000ee8000c1e9900 */
[----:B------:R-:W4:Y:S04]  /*01b0*/  LDG.E.CONSTANT R13, desc[UR10][R4.64+-0x18] ;  /* 0xffffe80a040d7981 */ /* 0x000f28000c1e9900 */
[----:B------:R-:W5:Y:S04]  /*01c0*/  LDG.E.CONSTANT R14, desc[UR10][R4.64+-0x14] ;  /* 0xffffec0a040e7981 */ /* 0x000f68000c1e9900 */
        /* <DEDUP_REMOVED lines=11> */
[----:B------:R0:W5:Y:S01]  /*0280*/  LDG.E.CONSTANT R11, desc[UR10][R4.64+0x1c] ;  /* 0x00001c0a040b7981 */ /* 0x000162000c1e9900 */
[----:B------:R-:W-:Y:S01]  /*0290*/  UIADD3 UR4, UPT, UPT, UR4, 0x10, URZ ;  /* 0x0000001004047890 */ /* 0x000fe2000fffe0ff */
[----:B------:R-:W-:-:S03]  /*02a0*/  VIADD R3, R3, 0x10 ;  /* 0x0000001003037836 */ /* 0x000fc60000000000 */
[----:B------:R-:W-:Y:S01]  /*02b0*/  UISETP.NE.AND UP1, UPT, UR4, URZ, UPT ;  /* 0x000000ff0400728c */ /* 0x000fe2000bf25270 */
[----:B--2---:R-:W-:Y:S02]  /*02c0*/  ISETP.NE.AND P1, PT, R21, RZ, PT ;  /* 0x000000ff1500720c */ /* 0x004fe40003f25270 */
[----:B---3--:R-:W-:Y:S01]  /*02d0*/  ISETP.NE.AND P0, PT, R12, RZ, PT ;  /* 0x000000ff0c00720c */ /* 0x008fe20003f05270 */
[----:B------:R-:W-:-:S10]  /*02e0*/  VIADD R12, R0, 0x1 ;  /* 0x00000001000c7836 */ /* 0x000fd40000000000 */
[----:B------:R-:W-:Y:S01]  /*02f0*/  @!P1 IMAD.MOV R12, RZ, RZ, R0 ;  /* 0x000000ffff0c9224 */ /* 0x000fe200078e0200 */
[----:B----4-:R-:W-:-:S04]  /*0300*/  ISETP.NE.AND P1, PT, R13, RZ, PT ;  /* 0x000000ff0d00720c */ /* 0x010fc80003f25270 */
[----:B------:R-:W-:Y:S01]  /*0310*/  IADD3 R0, PT, PT, R12, 0x1, RZ ;  /* 0x000000010c007810 */ /* 0x000fe20007ffe0ff */
[----:B------:R-:W-:Y:S01]  /*0320*/  @!P0 IMAD.MOV R0, RZ, RZ, R12 ;  /* 0x000000ffff008224 */ /* 0x000fe200078e020c */
[----:B-----5:R-:W-:-:S03]  /*0330*/  ISETP.NE.AND P0, PT, R14, RZ, PT ;  /* 0x000000ff0e00720c */ /* 0x020fc60003f05270 */
[----:B------:R-:W-:-:S04]  /*0340*/  VIADD R12, R0, 0x1 ;  /* 0x00000001000c7836 */ /* 0x000fc80000000000 */
[----:B------:R-:W-:Y:S02]  /*0350*/  @!P1 IADD3 R12, PT, PT, R0, RZ, RZ ;  /* 0x000000ff000c9210 */ /* 0x000fe40007ffe0ff */
[----:B------:R-:W-:-:S03]  /*0360*/  ISETP.NE.AND P1, PT, R15, RZ, PT ;  /* 0x000000ff0f00720c */ /* 0x000fc60003f25270 */
[----:B------:R-:W-:Y:S02]  /*0370*/  VIADD R0, R12, 0x1 ;  /* 0x000000010c007836 */ /* 0x000fe40000000000 */
[----:B------:R-:W-:Y:S01]  /*0380*/  @!P0 IMAD.MOV R0, RZ, RZ, R12 ;  /* 0x000000ffff008224 */ /* 0x000fe200078e020c */
[----:B------:R-:W-:-:S04]  /*0390*/  ISETP.NE.AND P0, PT, R16, RZ, PT ;  /* 0x000000ff1000720c */ /* 0x000fc80003f05270 */
[----:B0-----:R-:W-:-:S03]  /*03a0*/  IADD3 R4, PT, PT, R0, 0x1, RZ ;  /* 0x0000000100047810 */ /* 0x001fc60007ffe0ff */
[----:B------:R-:W-:Y:S01]  /*03b0*/  @!P1 IMAD.MOV R4, RZ, RZ, R0 ;  /* 0x000000ffff049224 */ /* 0x000fe200078e0200 */
[----:B------:R-:W-:-:S03]  /*03c0*/  ISETP.NE.AND P1, PT, R17, RZ, PT ;  /* 0x000000ff1100720c */ /* 0x000fc60003f25270 */
[C---:B------:R-:W-:Y:S02]  /*03d0*/  VIADD R0, R4.reuse, 0x1 ;  /* 0x0000000104007836 */ /* 0x040fe40000000000 */
[----:B------:R-:W-:Y:S02]  /*03e0*/  @!P0 IADD3 R0, PT, PT, R4, RZ, RZ ;  /* 0x000000ff04008210 */ /* 0x000fe40007ffe0ff */
[----:B------:R-:W-:-:S03]  /*03f0*/  ISETP.NE.AND P0, PT, R18, RZ, PT ;  /* 0x000000ff1200720c */ /* 0x000fc60003f05270 */
[----:B------:R-:W-:-:S03]  /*0400*/  VIADD R4, R0, 0x1 ;  /* 0x0000000100047836 */ /* 0x000fc60000000000 */
[----:B------:R-:W-:Y:S01]  /*0410*/  @!P1 IMAD.MOV R4, RZ, RZ, R0 ;  /* 0x000000ffff049224 */ /* 0x000fe200078e0200 */
[----:B------:R-:W-:-:S04]  /*0420*/  ISETP.NE.AND P1, PT, R19, RZ, PT ;  /* 0x000000ff1300720c */ /* 0x000fc80003f25270 */
[----:B------:R-:W-:Y:S02]  /*0430*/  IADD3 R0, PT, PT, R4, 0x1, RZ ;  /* 0x0000000104007810 */ /* 0x000fe40007ffe0ff */
[----:B------:R-:W-:Y:S01]  /*0440*/  @!P0 IMAD.MOV R0, RZ, RZ, R4 ;  /* 0x000000ffff008224 */ /* 0x000fe200078e0204 */
[----:B------:R-:W-:-:S03]  /*0450*/  ISETP.NE.AND P0, PT, R20, RZ, PT ;  /* 0x000000ff1400720c */ /* 0x000fc60003f05270 */
[----:B------:R-:W-:-:S03]  /*0460*/  VIADD R4, R0, 0x1 ;  /* 0x0000000100047836 */ /* 0x000fc60000000000 */
[----:B------:R-:W-:Y:S02]  /*0470*/  @!P1 IADD3 R4, PT, PT, R0, RZ, RZ ;  /* 0x000000ff00049210 */ /* 0x000fe40007ffe0ff */
[----:B------:R-:W-:-:S03]  /*0480*/  ISETP.NE.AND P1, PT, R10, RZ, PT ;  /* 0x000000ff0a00720c */ /* 0x000fc60003f25270 */
[----:B------:R-:W-:Y:S02]  /*0490*/  VIADD R0, R4, 0x1 ;  /* 0x0000000104007836 */ /* 0x000fe40000000000 */
[----:B------:R-:W-:Y:S01]  /*04a0*/  @!P0 IMAD.MOV R0, RZ, RZ, R4 ;  /* 0x000000ffff008224 */ /* 0x000fe200078e0204 */
[----:B------:R-:W-:-:S04]  /*04b0*/  ISETP.NE.AND P0, PT, R9, RZ, PT ;  /* 0x000000ff0900720c */ /* 0x000fc80003f05270 */
[----:B------:R-:W-:-:S03]  /*04c0*/  IADD3 R4, PT, PT, R0, 0x1, RZ ;  /* 0x0000000100047810 */ /* 0x000fc60007ffe0ff */
        /* <DEDUP_REMOVED lines=12> */
[----:B------:R-:W-:-:S05]  /*0590*/  @!P1 IADD3 R4, PT, PT, R0, RZ, RZ ;  /* 0x000000ff00049210 */ /* 0x000fca0007ffe0ff */
[C---:B------:R-:W-:Y:S02]  /*05a0*/  VIADD R0, R4.reuse, 0x1 ;  /* 0x0000000104007836 */ /* 0x040fe40000000000 */
[----:B------:R-:W-:Y:S01]  /*05b0*/  @!P0 IADD3 R0, PT, PT, R4, RZ, RZ ;  /* 0x000000ff04008210 */ /* 0x000fe20007ffe0ff */
[----:B------:R-:W-:Y:S06]  /*05c0*/  BRA.U UP1, `(.L_x_37) ;  /* 0xfffffff901e47547 */ /* 0x000fec000b83ffff */
.L_x_36:
[----:B------:R-:W-:Y:S05]  /*05d0*/  BRA.U !UP0, `(.L_x_35) ;  /* 0x0000000508307547 */ /* 0x000fea000b800000 */
[----:B------:R-:W-:Y:S02]  /*05e0*/  UISETP.GE.U32.AND UP0, UPT, UR8, 0x8, UPT ;  /* 0x000000080800788c */ /* 0x000fe4000bf06070 */
[----:B------:R-:W-:-:S04]  /*05f0*/  ULOP3.LUT UR5, UR9, 0x7, URZ, 0xc0, !UPT ;  /* 0x0000000709057892 */ /* 0x000fc8000f8ec0ff */
[----:B------:R-:W-:-:S03]  /*0600*/  UISETP.NE.AND UP1, UPT, UR5, URZ, UPT ;  /* 0x000000ff0500728c */ /* 0x000fc6000bf25270 */
[----:B------:R-:W-:Y:S08]  /*0610*/  BRA.U !UP0, `(.L_x_38) ;  /* 0x00000001088c7547 */ /* 0x000ff0000b800000 */
[----:B------:R-:W0:Y:S02]  /*0620*/  LDC.64 R4, c[0x0][0x380] ;  /* 0x0000e000ff047b82 */ /* 0x000e240000000a00 */
[----:B0-----:R-:W-:-:S05]  /*0630*/  IMAD.WIDE R4, R3, 0x4, R4 ;  /* 0x0000000403047825 */ /* 0x001fca00078e0204 */
[----:B------:R-:W2:Y:S04]  /*0640*/  LDG.E.CONSTANT R13, desc[UR10][R4.64] ;  /* 0x0000000a040d7981 */ /* 0x000ea8000c1e9900 */
[----:B------:R-:W3:Y:S04]  /*0650*/  LDG.E.CONSTANT R6, desc[UR10][R4.64+0x4] ;  /* 0x0000040a04067981 */ /* 0x000ee8000c1e9900 */
[----:B------:R-:W4:Y:S04]  /*0660*/  LDG.E.CONSTANT R7, desc[UR10][R4.64+0x8] ;  /* 0x0000080a04077981 */ /* 0x000f28000c1e9900 */
[----:B------:R-:W5:Y:S04]  /*0670*/  LDG.E.CONSTANT R8, desc[UR10][R4.64+0xc] ;  /* 0x00000c0a04087981 */ /* 0x000f68000c1e9900 */
[----:B------:R-:W5:Y:S04]  /*0680*/  LDG.E.CONSTANT R9, desc[UR10][R4.64+0x10] ;  /* 0x0000100a04097981 */ /* 0x000f68000c1e9900 */
[----:B------:R-:W5:Y:S04]  /*0690*/  LDG.E.CONSTANT R10, desc[UR10][R4.64+0x14] ;  /* 0x0000140a040a7981 */ /* 0x000f68000c1e9900 */
[----:B------:R-:W5:Y:S04]  /*06a0*/  LDG.E.CONSTANT R11, desc[UR10][R4.64+0x18] ;  /* 0x0000180a040b7981 */ /* 0x000f68000c1e9900 */
[----:B------:R0:W5:Y:S01]  /*06b0*/  LDG.E.CONSTANT R12, desc[UR10][R4.64+0x1c] ;  /* 0x00001c0a040c7981 */ /* 0x000162000c1e9900 */
[----:B------:R-:W-:Y:S01]  /*06c0*/  VIADD R3, R3, 0x8 ;  /* 0x0000000803037836 */ /* 0x000fe20000000000 */
[----:B--2---:R-:W-:-:S02]  /*06d0*/  ISETP.NE.AND P1, PT, R13, RZ, PT ;  /* 0x000000ff0d00720c */ /* 0x004fc40003f25270 */
        /* <DEDUP_REMOVED lines=20> */
[----:B------:R-:W-:-:S05]  /*0820*/  @!P1 IMAD.MOV R4, RZ, RZ, R0 ;  /* 0x000000ffff049224 */ /* 0x000fca00078e0200 */
[----:B------:R-:W-:Y:S02]  /*0830*/  IADD3 R0, PT, PT, R4, 0x1, RZ ;  /* 0x0000000104007810 */ /* 0x000fe40007ffe0ff */
[----:B------:R-:W-:-:S07]  /*0840*/  @!P0 IMAD.MOV R0, RZ, RZ, R4 ;  /* 0x000000ffff008224 */ /* 0x000fce00078e0204 */
.L_x_38:
        /* <DEDUP_REMOVED lines=10> */
[----:B------:R-:W5:Y:S01]  /*08f0*/  LDG.E.CONSTANT R8, desc[UR10][R4.64+0xc] ;  /* 0x00000c0a04087981 */ /* 0x000f62000c1e9900 */
[----:B------:R-:W-:Y:S01]  /*0900*/  VIADD R3, R3, 0x4 ;  /* 0x0000000403037836 */ /* 0x000fe20000000000 */
[----:B--2---:R-:W-:-:S02]  /*0910*/  ISETP.NE.AND P1, PT, R9, RZ, PT ;  /* 0x000000ff0900720c */ /* 0x004fc40003f25270 */
[----:B---3--:R-:W-:Y:S02]  /*0920*/  ISETP.NE.AND P0, PT, R6, RZ, PT ;  /* 0x000000ff0600720c */ /* 0x008fe40003f05270 */
[----:B------:R-:W-:-:S09]  /*0930*/  IADD3 R6, PT, PT, R0, 0x1, RZ ;  /* 0x0000000100067810 */ /* 0x000fd20007ffe0ff */
[----:B------:R-:W-:Y:S01]  /*0940*/  @!P1 IMAD.MOV R6, RZ, RZ, R0 ;  /* 0x000000ffff069224 */ /* 0x000fe200078e0200 */
[----:B----4-:R-:W-:-:S03]  /*0950*/  ISETP.NE.AND P1, PT, R7, RZ, PT ;  /* 0x000000ff0700720c */ /* 0x010fc60003f25270 */
[C---:B------:R-:W-:Y:S01]  /*0960*/  VIADD R0, R6.reuse, 0x1 ;  /* 0x0000000106007836 */ /* 0x040fe20000000000 */
[----:B------:R-:W-:Y:S02]  /*0970*/  @!P0 IADD3 R0, PT, PT, R6, RZ, RZ ;  /* 0x000000ff06008210 */ /* 0x000fe40007ffe0ff */
[----:B-----5:R-:W-:-:S03]  /*0980*/  ISETP.NE.AND P0, PT, R8, RZ, PT ;  /* 0x000000ff0800720c */ /* 0x020fc60003f05270 */
[----:B------:R-:W-:-:S04]  /*0990*/  VIADD R6, R0, 0x1 ;  /* 0x0000000100067836 */ /* 0x000fc80000000000 */
[----:B------:R-:W-:-:S05]  /*09a0*/  @!P1 IMAD.MOV R6, RZ, RZ, R0 ;  /* 0x000000ffff069224 */ /* 0x000fca00078e0200 */
[C---:B------:R-:W-:Y:S02]  /*09b0*/  IADD3 R0, PT, PT, R6.reuse, 0x1, RZ ;  /* 0x0000000106007810 */ /* 0x040fe40007ffe0ff */
[----:B------:R-:W-:-:S07]  /*09c0*/  @!P0 IADD3 R0, PT, PT, R6, RZ, RZ ;  /* 0x000000ff06008210 */ /* 0x000fce0007ffe0ff */
.L_x_39:
[----:B------:R-:W-:Y:S05]  /*09d0*/  BRA.U !UP1, `(.L_x_35) ;  /* 0x0000000109307547 */ /* 0x000fea000b800000 */
[----:B------:R-:W0:Y:S01]  /*09e0*/  LDC.64 R6, c[0x0][0x380] ;  /* 0x0000e000ff067b82 */ /* 0x000e220000000a00 */
[----:B------:R-:W-:-:S12]  /*09f0*/  UIADD3 UR4, UPT, UPT, -UR4, URZ, URZ ;  /* 0x000000ff04047290 */ /* 0x000fd8000fffe1ff */
.L_x_40:
[----:B0-----:R-:W-:-:S06]  /*0a00*/  IMAD.WIDE R4, R3, 0x4, R6 ;  /* 0x0000000403047825 */ /* 0x001fcc00078e0206 */
[----:B------:R-:W2:Y:S01]  /*0a10*/  LDG.E.CONSTANT R4, desc[UR10][R4.64] ;  /* 0x0000000a04047981 */ /* 0x000ea2000c1e9900 */
[----:B------:R-:W-:Y:S01]  /*0a20*/  UIADD3 UR4, UPT, UPT, UR4, 0x1, URZ ;  /* 0x0000000104047890 */ /* 0x000fe2000fffe0ff */
[----:B------:R-:W-:Y:S02]  /*0a30*/  VIADD R8, R0, 0x1 ;  /* 0x0000000100087836 */ /* 0x000fe40000000000 */
[----:B------:R-:W-:Y:S01]  /*0a40*/  VIADD R3, R3, 0x1 ;  /* 0x0000000103037836 */ /* 0x000fe20000000000 */
[----:B------:R-:W-:Y:S01]  /*0a50*/  UISETP.NE.AND UP0, UPT, UR4, URZ, UPT ;  /* 0x000000ff0400728c */ /* 0x000fe2000bf05270 */
[----:B--2---:R-:W-:-:S13]  /*0a60*/  ISETP.NE.AND P0, PT, R4, RZ, PT ;  /* 0x000000ff0400720c */ /* 0x004fda0003f05270 */
[----:B------:R-:W-:-:S04]  /*0a70*/  @!P0 IADD3 R8, PT, PT, R0, RZ, RZ ;  /* 0x000000ff00088210 */ /* 0x000fc80007ffe0ff */
[----:B------:R-:W-:Y:S01]  /*0a80*/  MOV R0, R8 ;  /* 0x0000000800007202 */ /* 0x000fe20000000f00 */
[----:B------:R-:W-:Y:S06]  /*0a90*/  BRA.U UP0, `(.L_x_40) ;  /* 0xfffffffd00d87547 */ /* 0x000fec000b83ffff */
.L_x_35:
[----:B------:R-:W-:Y:S05]  /*0aa0*/  BSYNC.RECONVERGENT B0 ;  /* 0x0000000000007941 */ /* 0x000fea0003800200 */
.L_x_34:
[----:B------:R-:W0:Y:S02]  /*0ab0*/  LDC.64 R4, c[0x0][0x388] ;  /* 0x0000e200ff047b82 */ /* 0x000e240000000a00 */
[----:B0-----:R-:W-:-:S05]  /*0ac0*/  IMAD.WIDE.U32 R2, R2, 0x4, R4 ;  /* 0x0000000402027825 */ /* 0x001fca00078e0004 */
[----:B------:R-:W-:Y:S01]  /*0ad0*/  STG.E desc[UR10][R2.64], R0 ;  /* 0x0000000002007986 */ /* 0x000fe2000c10190a */
[----:B------:R-:W-:Y:S05]  /*0ae0*/  EXIT ;  /* 0x000000000000794d */ /* 0x000fea0003800000 */
.L_x_41:
        /* <DEDUP_REMOVED lines=9> */
.L_x_45:


//--------------------- .nv.shared._Z3smvPKiS0_S0_S0_Pii --------------------------
	.section	.nv.shared._Z3smvPKiS0_S0_S0_Pii,"aw",@nobits
	.sectionflags	@""
	.align	16
	.zero		1024


//--------------------- .nv.shared.reserved.0     --------------------------
	.section	.nv.shared.reserved.0,"aw",@nobits
	.weak		__nv_reservedSMEM_offset_0_alias
	.size		__nv_reservedSMEM_offset_0_alias, 0, 64
	.other		__nv_reservedSMEM_offset_0_alias,@"STO_CUDA_RESERVED_SHARED STV_DEFAULT"
__nv_reservedSMEM_offset_0_alias:
	.zero		0
	.zero		64


//--------------------- .nv.shared._Z7get_csrPKiPiS1_S0_ii --------------------------
	.section	.nv.shared._Z7get_csrPKiPiS1_S0_ii,"aw",@nobits
	.sectionflags	@""
	.align	16
	.zero		1024


//--------------------- .nv.shared._Z10prefix_sumPKiPii --------------------------
	.section	.nv.shared._Z10prefix_sumPKiPii,"aw",@nobits
	.sectionflags	@""
	.align	16
	.zero		1024


//--------------------- .nv.shared._Z17get_elems_per_rowPKiPii --------------------------
	.section	.nv.shared._Z17get_elems_per_rowPKiPii,"aw",@nobits
	.sectionflags	@""
	.align	16
	.zero		1024


//--------------------- .nv.constant0._Z3smvPKiS0_S0_S0_Pii --------------------------
	.section	.nv.constant0._Z3smvPKiS0_S0_S0_Pii,"a",@progbits
	.sectionflags	@""
	.align	4
.nv.constant0._Z3smvPKiS0_S0_S0_Pii:
	.zero		940


//--------------------- .nv.constant0._Z7get_csrPKiPiS1_S0_ii --------------------------
	.section	.nv.constant0._Z7get_csrPKiPiS1_S0_ii,"a",@progbits
	.sectionflags	@""
	.align	4
.nv.constant0._Z7get_csrPKiPiS1_S0_ii:
	.zero		936


//--------------------- .nv.constant0._Z10prefix_sumPKiPii --------------------------
	.section	.nv.constant0._Z10prefix_sumPKiPii,"a",@progbits
	.sectionflags	@""
	.align	4
.nv.constant0._Z10prefix_sumPKiPii:
	.zero		916


//--------------------- .nv.constant0._Z17get_elems_per_rowPKiPii --------------------------
	.section	.nv.constant0._Z17get_elems_per_rowPKiPii,"a",@progbits
	.sectionflags	@""
	.align	4
.nv.constant0._Z17get_elems_per_rowPKiPii:
	.zero		916


//--------------------- SYMBOLS --------------------------

	.type		.nv.reservedSmem.offset0,@object
	.size		.nv.reservedSmem.offset0,0x4
	.type		.nv.reservedSmem.cap,@object
	.size		.nv.reservedSmem.cap,0x4
